//
// Generated by NVIDIA NVVM Compiler
//
// Compiler Build ID: CL-36424714
// Cuda compilation tools, release 13.0, V13.0.88
// Based on NVVM 20.0.0
//

.version 9.0
.target sm_100
.address_size 64

	// .globl	_Z14mat_mul_kernelPfS_S_i
// _ZZ20tiled_mat_mul_kernelPfS_S_iE6tile_A has been demoted
// _ZZ20tiled_mat_mul_kernelPfS_S_iE6tile_B has been demoted
.global .align 1 .b8 _ZN34_INTERNAL_7051c9aa_4_k_cu_4857f4bc4cuda3std3__45__cpo5beginE[1];
.global .align 1 .b8 _ZN34_INTERNAL_7051c9aa_4_k_cu_4857f4bc4cuda3std3__45__cpo3endE[1];
.global .align 1 .b8 _ZN34_INTERNAL_7051c9aa_4_k_cu_4857f4bc4cuda3std3__45__cpo6cbeginE[1];
.global .align 1 .b8 _ZN34_INTERNAL_7051c9aa_4_k_cu_4857f4bc4cuda3std3__45__cpo4cendE[1];
.global .align 1 .b8 _ZN34_INTERNAL_7051c9aa_4_k_cu_4857f4bc4cuda3std3__45__cpo6rbeginE[1];
.global .align 1 .b8 _ZN34_INTERNAL_7051c9aa_4_k_cu_4857f4bc4cuda3std3__45__cpo4rendE[1];
.global .align 1 .b8 _ZN34_INTERNAL_7051c9aa_4_k_cu_4857f4bc4cuda3std3__45__cpo7crbeginE[1];
.global .align 1 .b8 _ZN34_INTERNAL_7051c9aa_4_k_cu_4857f4bc4cuda3std3__45__cpo5crendE[1];
.global .align 1 .b8 _ZN34_INTERNAL_7051c9aa_4_k_cu_4857f4bc4cuda3std3__436_GLOBAL__N__7051c9aa_4_k_cu_4857f4bc6ignoreE[1];
.global .align 1 .b8 _ZN34_INTERNAL_7051c9aa_4_k_cu_4857f4bc4cuda3std3__419piecewise_constructE[1];
.global .align 1 .b8 _ZN34_INTERNAL_7051c9aa_4_k_cu_4857f4bc4cuda3std3__48in_placeE[1];
.global .align 1 .b8 _ZN34_INTERNAL_7051c9aa_4_k_cu_4857f4bc4cuda3std3__420unreachable_sentinelE[1];
.global .align 1 .b8 _ZN34_INTERNAL_7051c9aa_4_k_cu_4857f4bc4cuda3std3__47nulloptE[1];
.global .align 1 .b8 _ZN34_INTERNAL_7051c9aa_4_k_cu_4857f4bc4cuda3std3__48unexpectE[1];
.global .align 1 .b8 _ZN34_INTERNAL_7051c9aa_4_k_cu_4857f4bc4cuda3std6ranges3__45__cpo4swapE[1];
.global .align 1 .b8 _ZN34_INTERNAL_7051c9aa_4_k_cu_4857f4bc4cuda3std6ranges3__45__cpo9iter_moveE[1];
.global .align 1 .b8 _ZN34_INTERNAL_7051c9aa_4_k_cu_4857f4bc4cuda3std6ranges3__45__cpo5beginE[1];
.global .align 1 .b8 _ZN34_INTERNAL_7051c9aa_4_k_cu_4857f4bc4cuda3std6ranges3__45__cpo3endE[1];
.global .align 1 .b8 _ZN34_INTERNAL_7051c9aa_4_k_cu_4857f4bc4cuda3std6ranges3__45__cpo6cbeginE[1];
.global .align 1 .b8 _ZN34_INTERNAL_7051c9aa_4_k_cu_4857f4bc4cuda3std6ranges3__45__cpo4cendE[1];
.global .align 1 .b8 _ZN34_INTERNAL_7051c9aa_4_k_cu_4857f4bc4cuda3std6ranges3__45__cpo7advanceE[1];
.global .align 1 .b8 _ZN34_INTERNAL_7051c9aa_4_k_cu_4857f4bc4cuda3std6ranges3__45__cpo9iter_swapE[1];
.global .align 1 .b8 _ZN34_INTERNAL_7051c9aa_4_k_cu_4857f4bc4cuda3std6ranges3__45__cpo4nextE[1];
.global .align 1 .b8 _ZN34_INTERNAL_7051c9aa_4_k_cu_4857f4bc4cuda3std6ranges3__45__cpo4prevE[1];
.global .align 1 .b8 _ZN34_INTERNAL_7051c9aa_4_k_cu_4857f4bc4cuda3std6ranges3__45__cpo4dataE[1];
.global .align 1 .b8 _ZN34_INTERNAL_7051c9aa_4_k_cu_4857f4bc4cuda3std6ranges3__45__cpo5cdataE[1];
.global .align 1 .b8 _ZN34_INTERNAL_7051c9aa_4_k_cu_4857f4bc4cuda3std6ranges3__45__cpo4sizeE[1];
.global .align 1 .b8 _ZN34_INTERNAL_7051c9aa_4_k_cu_4857f4bc4cuda3std6ranges3__45__cpo5ssizeE[1];
.global .align 1 .b8 _ZN34_INTERNAL_7051c9aa_4_k_cu_4857f4bc4cuda3std6ranges3__45__cpo8distanceE[1];
.global .align 1 .b8 _ZN34_INTERNAL_7051c9aa_4_k_cu_4857f4bc6thrust24THRUST_300001_SM_1000_NS8cuda_cub3parE[1];
.global .align 1 .b8 _ZN34_INTERNAL_7051c9aa_4_k_cu_4857f4bc6thrust24THRUST_300001_SM_1000_NS8cuda_cub10par_nosyncE[1];
.global .align 1 .b8 _ZN34_INTERNAL_7051c9aa_4_k_cu_4857f4bc6thrust24THRUST_300001_SM_1000_NS6system6detail10sequential3seqE[1];
.global .align 1 .b8 _ZN34_INTERNAL_7051c9aa_4_k_cu_4857f4bc6thrust24THRUST_300001_SM_1000_NS12placeholders2_1E[1];
.global .align 1 .b8 _ZN34_INTERNAL_7051c9aa_4_k_cu_4857f4bc6thrust24THRUST_300001_SM_1000_NS12placeholders2_2E[1];
.global .align 1 .b8 _ZN34_INTERNAL_7051c9aa_4_k_cu_4857f4bc6thrust24THRUST_300001_SM_1000_NS12placeholders2_3E[1];
.global .align 1 .b8 _ZN34_INTERNAL_7051c9aa_4_k_cu_4857f4bc6thrust24THRUST_300001_SM_1000_NS12placeholders2_4E[1];
.global .align 1 .b8 _ZN34_INTERNAL_7051c9aa_4_k_cu_4857f4bc6thrust24THRUST_300001_SM_1000_NS12placeholders2_5E[1];
.global .align 1 .b8 _ZN34_INTERNAL_7051c9aa_4_k_cu_4857f4bc6thrust24THRUST_300001_SM_1000_NS12placeholders2_6E[1];
.global .align 1 .b8 _ZN34_INTERNAL_7051c9aa_4_k_cu_4857f4bc6thrust24THRUST_300001_SM_1000_NS12placeholders2_7E[1];
.global .align 1 .b8 _ZN34_INTERNAL_7051c9aa_4_k_cu_4857f4bc6thrust24THRUST_300001_SM_1000_NS12placeholders2_8E[1];
.global .align 1 .b8 _ZN34_INTERNAL_7051c9aa_4_k_cu_4857f4bc6thrust24THRUST_300001_SM_1000_NS12placeholders2_9E[1];
.global .align 1 .b8 _ZN34_INTERNAL_7051c9aa_4_k_cu_4857f4bc6thrust24THRUST_300001_SM_1000_NS12placeholders3_10E[1];
.global .align 1 .b8 _ZN34_INTERNAL_7051c9aa_4_k_cu_4857f4bc6thrust24THRUST_300001_SM_1000_NS3seqE[1];

.visible .entry _Z14mat_mul_kernelPfS_S_i(
	.param .u64 .ptr .align 1 _Z14mat_mul_kernelPfS_S_i_param_0,
	.param .u64 .ptr .align 1 _Z14mat_mul_kernelPfS_S_i_param_1,
	.param .u64 .ptr .align 1 _Z14mat_mul_kernelPfS_S_i_param_2,
	.param .u32 _Z14mat_mul_kernelPfS_S_i_param_3
)
{
	.reg .pred 	%p<10>;
	.reg .b32 	%r<40>;
	.reg .b32 	%f<67>;
	.reg .b64 	%rd<67>;

	ld.param.u64 	%rd14, [_Z14mat_mul_kernelPfS_S_i_param_0];
	ld.param.u64 	%rd15, [_Z14mat_mul_kernelPfS_S_i_param_1];
	ld.param.u32 	%r18, [_Z14mat_mul_kernelPfS_S_i_param_3];
	cvta.to.global.u64 	%rd1, %rd15;
	cvta.to.global.u64 	%rd2, %rd14;
	mov.u32 	%r19, %ctaid.y;
	mov.u32 	%r20, %ntid.y;
	mov.u32 	%r21, %tid.y;
	mad.lo.s32 	%r1, %r19, %r20, %r21;
	mov.u32 	%r22, %ctaid.x;
	mov.u32 	%r23, %ntid.x;
	mov.u32 	%r24, %tid.x;
	mad.lo.s32 	%r2, %r22, %r23, %r24;
	max.s32 	%r25, %r1, %r2;
	setp.ge.s32 	%p1, %r25, %r18;
	@%p1 bra 	$L__BB0_13;
	mul.lo.s32 	%r3, %r18, %r1;
	and.b32  	%r4, %r18, 7;
	setp.lt.u32 	%p2, %r18, 8;
	mov.f32 	%f66, 0f00000000;
	mov.b32 	%r38, 0;
	@%p2 bra 	$L__BB0_4;
	and.b32  	%r38, %r18, 2147483640;
	neg.s32 	%r36, %r38;
	mul.wide.s32 	%rd16, %r18, 4;
	add.s64 	%rd3, %rd1, %rd16;
	shl.b32 	%r7, %r18, 3;
	mul.wide.s32 	%rd17, %r18, 8;
	add.s64 	%rd4, %rd1, %rd17;
	mul.wide.s32 	%rd18, %r18, 12;
	add.s64 	%rd5, %rd1, %rd18;
	mul.wide.s32 	%rd19, %r18, 16;
	add.s64 	%rd6, %rd1, %rd19;
	mul.wide.s32 	%rd20, %r18, 20;
	add.s64 	%rd7, %rd1, %rd20;
	mul.wide.s32 	%rd21, %r18, 24;
	add.s64 	%rd8, %rd1, %rd21;
	mul.wide.s32 	%rd22, %r18, 28;
	add.s64 	%rd9, %rd1, %rd22;
	mul.wide.u32 	%rd23, %r3, 4;
	add.s64 	%rd24, %rd23, %rd2;
	add.s64 	%rd66, %rd24, 16;
	mov.f32 	%f66, 0f00000000;
	mov.u32 	%r35, %r2;
$L__BB0_3:
	.pragma "nounroll";
	mul.wide.s32 	%rd25, %r35, 4;
	add.s64 	%rd26, %rd3, %rd25;
	add.s64 	%rd27, %rd4, %rd25;
	add.s64 	%rd28, %rd5, %rd25;
	add.s64 	%rd29, %rd6, %rd25;
	add.s64 	%rd30, %rd7, %rd25;
	add.s64 	%rd31, %rd8, %rd25;
	add.s64 	%rd32, %rd9, %rd25;
	add.s64 	%rd33, %rd1, %rd25;
	ld.global.f32 	%f16, [%rd66+-16];
	ld.global.f32 	%f17, [%rd33];
	fma.rn.f32 	%f18, %f16, %f17, %f66;
	ld.global.f32 	%f19, [%rd66+-12];
	ld.global.f32 	%f20, [%rd26];
	fma.rn.f32 	%f21, %f19, %f20, %f18;
	ld.global.f32 	%f22, [%rd66+-8];
	ld.global.f32 	%f23, [%rd27];
	fma.rn.f32 	%f24, %f22, %f23, %f21;
	ld.global.f32 	%f25, [%rd66+-4];
	ld.global.f32 	%f26, [%rd28];
	fma.rn.f32 	%f27, %f25, %f26, %f24;
	ld.global.f32 	%f28, [%rd66];
	ld.global.f32 	%f29, [%rd29];
	fma.rn.f32 	%f30, %f28, %f29, %f27;
	ld.global.f32 	%f31, [%rd66+4];
	ld.global.f32 	%f32, [%rd30];
	fma.rn.f32 	%f33, %f31, %f32, %f30;
	ld.global.f32 	%f34, [%rd66+8];
	ld.global.f32 	%f35, [%rd31];
	fma.rn.f32 	%f36, %f34, %f35, %f33;
	ld.global.f32 	%f37, [%rd66+12];
	ld.global.f32 	%f38, [%rd32];
	fma.rn.f32 	%f66, %f37, %f38, %f36;
	add.s32 	%r36, %r36, 8;
	add.s32 	%r35, %r35, %r7;
	add.s64 	%rd66, %rd66, 32;
	setp.ne.s32 	%p3, %r36, 0;
	@%p3 bra 	$L__BB0_3;
$L__BB0_4:
	setp.eq.s32 	%p4, %r4, 0;
	@%p4 bra 	$L__BB0_12;
	and.b32  	%r13, %r18, 3;
	setp.lt.u32 	%p5, %r4, 4;
	@%p5 bra 	$L__BB0_7;
	add.s32 	%r27, %r38, %r3;
	mul.wide.u32 	%rd34, %r27, 4;
	add.s64 	%rd35, %rd2, %rd34;
	ld.global.f32 	%f40, [%rd35];
	mad.lo.s32 	%r28, %r38, %r18, %r2;
	mul.wide.s32 	%rd36, %r28, 4;
	add.s64 	%rd37, %rd1, %rd36;
	ld.global.f32 	%f41, [%rd37];
	fma.rn.f32 	%f42, %f40, %f41, %f66;
	cvt.u64.u32 	%rd38, %r3;
	cvt.u64.u32 	%rd39, %r38;
	add.s64 	%rd40, %rd39, %rd38;
	shl.b64 	%rd41, %rd40, 2;
	add.s64 	%rd42, %rd2, %rd41;
	ld.global.f32 	%f43, [%rd42+4];
	mul.wide.s32 	%rd43, %r18, 4;
	add.s64 	%rd44, %rd37, %rd43;
	ld.global.f32 	%f44, [%rd44];
	fma.rn.f32 	%f45, %f43, %f44, %f42;
	ld.global.f32 	%f46, [%rd42+8];
	add.s64 	%rd45, %rd44, %rd43;
	ld.global.f32 	%f47, [%rd45];
	fma.rn.f32 	%f48, %f46, %f47, %f45;
	ld.global.f32 	%f49, [%rd42+12];
	add.s64 	%rd46, %rd45, %rd43;
	ld.global.f32 	%f50, [%rd46];
	fma.rn.f32 	%f66, %f49, %f50, %f48;
	add.s32 	%r38, %r38, 4;
$L__BB0_7:
	setp.eq.s32 	%p6, %r13, 0;
	@%p6 bra 	$L__BB0_12;
	setp.eq.s32 	%p7, %r13, 1;
	@%p7 bra 	$L__BB0_10;
	add.s32 	%r29, %r38, %r3;
	mul.wide.u32 	%rd47, %r29, 4;
	add.s64 	%rd48, %rd2, %rd47;
	ld.global.f32 	%f52, [%rd48];
	mad.lo.s32 	%r30, %r38, %r18, %r2;
	mul.wide.s32 	%rd49, %r30, 4;
	add.s64 	%rd50, %rd1, %rd49;
	ld.global.f32 	%f53, [%rd50];
	fma.rn.f32 	%f54, %f52, %f53, %f66;
	cvt.u64.u32 	%rd51, %r3;
	cvt.u64.u32 	%rd52, %r38;
	add.s64 	%rd53, %rd52, %rd51;
	shl.b64 	%rd54, %rd53, 2;
	add.s64 	%rd55, %rd2, %rd54;
	ld.global.f32 	%f55, [%rd55+4];
	mul.wide.s32 	%rd56, %r18, 4;
	add.s64 	%rd57, %rd50, %rd56;
	ld.global.f32 	%f56, [%rd57];
	fma.rn.f32 	%f66, %f55, %f56, %f54;
	add.s32 	%r38, %r38, 2;
$L__BB0_10:
	and.b32  	%r31, %r18, 1;
	setp.eq.b32 	%p8, %r31, 1;
	not.pred 	%p9, %p8;
	@%p9 bra 	$L__BB0_12;
	add.s32 	%r32, %r38, %r3;
	mul.wide.u32 	%rd58, %r32, 4;
	add.s64 	%rd59, %rd2, %rd58;
	ld.global.f32 	%f57, [%rd59];
	mad.lo.s32 	%r33, %r38, %r18, %r2;
	mul.wide.s32 	%rd60, %r33, 4;
	add.s64 	%rd61, %rd1, %rd60;
	ld.global.f32 	%f58, [%rd61];
	fma.rn.f32 	%f66, %f57, %f58, %f66;
$L__BB0_12:
	ld.param.u64 	%rd65, [_Z14mat_mul_kernelPfS_S_i_param_2];
	add.s32 	%r34, %r3, %r2;
	cvta.to.global.u64 	%rd62, %rd65;
	mul.wide.s32 	%rd63, %r34, 4;
	add.s64 	%rd64, %rd62, %rd63;
	st.global.f32 	[%rd64], %f66;
$L__BB0_13:
	ret;

}
	// .globl	_Z20tiled_mat_mul_kernelPfS_S_i
.visible .entry _Z20tiled_mat_mul_kernelPfS_S_i(
	.param .u64 .ptr .align 1 _Z20tiled_mat_mul_kernelPfS_S_i_param_0,
	.param .u64 .ptr .align 1 _Z20tiled_mat_mul_kernelPfS_S_i_param_1,
	.param .u64 .ptr .align 1 _Z20tiled_mat_mul_kernelPfS_S_i_param_2,
	.param .u32 _Z20tiled_mat_mul_kernelPfS_S_i_param_3
)
{
	.reg .pred 	%p<9>;
	.reg .b32 	%r<95>;
	.reg .b32 	%f<368>;
	.reg .b64 	%rd<40>;
	// demoted variable
	.shared .align 4 .b8 _ZZ20tiled_mat_mul_kernelPfS_S_iE6tile_A[1024];
	// demoted variable
	.shared .align 4 .b8 _ZZ20tiled_mat_mul_kernelPfS_S_iE6tile_B[1024];
	ld.param.u32 	%r31, [_Z20tiled_mat_mul_kernelPfS_S_i_param_3];
	mov.u32 	%r1, %ctaid.x;
	mov.u32 	%r32, %ctaid.y;
	mov.u32 	%r2, %tid.x;
	mov.u32 	%r3, %tid.y;
	mad.lo.s32 	%r33, %r31, %r1, %r2;
	mad.lo.s32 	%r5, %r31, %r32, %r3;
	max.s32 	%r34, %r5, %r33;
	setp.ge.s32 	%p1, %r34, %r31;
	@%p1 bra 	$L__BB1_11;
	shr.s32 	%r35, %r31, 31;
	shr.u32 	%r36, %r35, 28;
	add.s32 	%r37, %r31, %r36;
	shr.s32 	%r6, %r37, 4;
	setp.lt.s32 	%p2, %r31, 16;
	mov.f32 	%f367, 0f00000000;
	@%p2 bra 	$L__BB1_10;
	mad.lo.s32 	%r91, %r5, %r31, %r2;
	add.s32 	%r39, %r6, -1;
	setp.lt.u32 	%p3, %r39, 3;
	mov.f32 	%f367, 0f00000000;
	mov.b32 	%r94, 0;
	@%p3 bra 	$L__BB1_5;
	and.b32  	%r94, %r6, 134217724;
	neg.s32 	%r92, %r94;
	add.s32 	%r41, %r3, %r1;
	add.s32 	%r42, %r41, 48;
	mad.lo.s32 	%r90, %r31, %r42, %r2;
	add.s32 	%r43, %r41, 32;
	mad.lo.s32 	%r89, %r31, %r43, %r2;
	add.s32 	%r44, %r41, 16;
	mad.lo.s32 	%r88, %r31, %r44, %r2;
	mad.lo.s32 	%r87, %r31, %r41, %r2;
	mov.f32 	%f367, 0f00000000;
$L__BB1_4:
	.pragma "nounroll";
	ld.param.u64 	%rd36, [_Z20tiled_mat_mul_kernelPfS_S_i_param_1];
	ld.param.u64 	%rd33, [_Z20tiled_mat_mul_kernelPfS_S_i_param_0];
	cvta.to.global.u64 	%rd4, %rd33;
	mul.wide.s32 	%rd5, %r91, 4;
	add.s64 	%rd6, %rd4, %rd5;
	ld.global.f32 	%f14, [%rd6];
	shl.b32 	%r46, %r3, 6;
	mov.u32 	%r47, _ZZ20tiled_mat_mul_kernelPfS_S_iE6tile_A;
	add.s32 	%r48, %r47, %r46;
	shl.b32 	%r49, %r2, 2;
	add.s32 	%r50, %r48, %r49;
	st.shared.f32 	[%r50], %f14;
	cvta.to.global.u64 	%rd7, %rd36;
	mul.wide.u32 	%rd8, %r87, 4;
	add.s64 	%rd9, %rd7, %rd8;
	ld.global.f32 	%f15, [%rd9];
	mov.u32 	%r51, _ZZ20tiled_mat_mul_kernelPfS_S_iE6tile_B;
	add.s32 	%r52, %r51, %r49;
	add.s32 	%r53, %r52, %r46;
	st.shared.f32 	[%r53], %f15;
	bar.sync 	0;
	ld.shared.f32 	%f16, [%r48];
	ld.shared.f32 	%f17, [%r52];
	fma.rn.f32 	%f18, %f16, %f17, %f367;
	ld.shared.f32 	%f19, [%r48+4];
	ld.shared.f32 	%f20, [%r52+64];
	fma.rn.f32 	%f21, %f19, %f20, %f18;
	ld.shared.f32 	%f22, [%r48+8];
	ld.shared.f32 	%f23, [%r52+128];
	fma.rn.f32 	%f24, %f22, %f23, %f21;
	ld.shared.f32 	%f25, [%r48+12];
	ld.shared.f32 	%f26, [%r52+192];
	fma.rn.f32 	%f27, %f25, %f26, %f24;
	ld.shared.f32 	%f28, [%r48+16];
	ld.shared.f32 	%f29, [%r52+256];
	fma.rn.f32 	%f30, %f28, %f29, %f27;
	ld.shared.f32 	%f31, [%r48+20];
	ld.shared.f32 	%f32, [%r52+320];
	fma.rn.f32 	%f33, %f31, %f32, %f30;
	ld.shared.f32 	%f34, [%r48+24];
	ld.shared.f32 	%f35, [%r52+384];
	fma.rn.f32 	%f36, %f34, %f35, %f33;
	ld.shared.f32 	%f37, [%r48+28];
	ld.shared.f32 	%f38, [%r52+448];
	fma.rn.f32 	%f39, %f37, %f38, %f36;
	ld.shared.f32 	%f40, [%r48+32];
	ld.shared.f32 	%f41, [%r52+512];
	fma.rn.f32 	%f42, %f40, %f41, %f39;
	ld.shared.f32 	%f43, [%r48+36];
	ld.shared.f32 	%f44, [%r52+576];
	fma.rn.f32 	%f45, %f43, %f44, %f42;
	ld.shared.f32 	%f46, [%r48+40];
	ld.shared.f32 	%f47, [%r52+640];
	fma.rn.f32 	%f48, %f46, %f47, %f45;
	ld.shared.f32 	%f49, [%r48+44];
	ld.shared.f32 	%f50, [%r52+704];
	fma.rn.f32 	%f51, %f49, %f50, %f48;
	ld.shared.f32 	%f52, [%r48+48];
	ld.shared.f32 	%f53, [%r52+768];
	fma.rn.f32 	%f54, %f52, %f53, %f51;
	ld.shared.f32 	%f55, [%r48+52];
	ld.shared.f32 	%f56, [%r52+832];
	fma.rn.f32 	%f57, %f55, %f56, %f54;
	ld.shared.f32 	%f58, [%r48+56];
	ld.shared.f32 	%f59, [%r52+896];
	fma.rn.f32 	%f60, %f58, %f59, %f57;
	ld.shared.f32 	%f61, [%r48+60];
	ld.shared.f32 	%f62, [%r52+960];
	fma.rn.f32 	%f63, %f61, %f62, %f60;
	bar.sync 	0;
	ld.global.f32 	%f64, [%rd6+64];
	st.shared.f32 	[%r50], %f64;
	mul.wide.u32 	%rd10, %r88, 4;
	add.s64 	%rd11, %rd7, %rd10;
	ld.global.f32 	%f65, [%rd11];
	st.shared.f32 	[%r53], %f65;
	bar.sync 	0;
	ld.shared.f32 	%f66, [%r48];
	ld.shared.f32 	%f67, [%r52];
	fma.rn.f32 	%f68, %f66, %f67, %f63;
	ld.shared.f32 	%f69, [%r48+4];
	ld.shared.f32 	%f70, [%r52+64];
	fma.rn.f32 	%f71, %f69, %f70, %f68;
	ld.shared.f32 	%f72, [%r48+8];
	ld.shared.f32 	%f73, [%r52+128];
	fma.rn.f32 	%f74, %f72, %f73, %f71;
	ld.shared.f32 	%f75, [%r48+12];
	ld.shared.f32 	%f76, [%r52+192];
	fma.rn.f32 	%f77, %f75, %f76, %f74;
	ld.shared.f32 	%f78, [%r48+16];
	ld.shared.f32 	%f79, [%r52+256];
	fma.rn.f32 	%f80, %f78, %f79, %f77;
	ld.shared.f32 	%f81, [%r48+20];
	ld.shared.f32 	%f82, [%r52+320];
	fma.rn.f32 	%f83, %f81, %f82, %f80;
	ld.shared.f32 	%f84, [%r48+24];
	ld.shared.f32 	%f85, [%r52+384];
	fma.rn.f32 	%f86, %f84, %f85, %f83;
	ld.shared.f32 	%f87, [%r48+28];
	ld.shared.f32 	%f88, [%r52+448];
	fma.rn.f32 	%f89, %f87, %f88, %f86;
	ld.shared.f32 	%f90, [%r48+32];
	ld.shared.f32 	%f91, [%r52+512];
	fma.rn.f32 	%f92, %f90, %f91, %f89;
	ld.shared.f32 	%f93, [%r48+36];
	ld.shared.f32 	%f94, [%r52+576];
	fma.rn.f32 	%f95, %f93, %f94, %f92;
	ld.shared.f32 	%f96, [%r48+40];
	ld.shared.f32 	%f97, [%r52+640];
	fma.rn.f32 	%f98, %f96, %f97, %f95;
	ld.shared.f32 	%f99, [%r48+44];
	ld.shared.f32 	%f100, [%r52+704];
	fma.rn.f32 	%f101, %f99, %f100, %f98;
	ld.shared.f32 	%f102, [%r48+48];
	ld.shared.f32 	%f103, [%r52+768];
	fma.rn.f32 	%f104, %f102, %f103, %f101;
	ld.shared.f32 	%f105, [%r48+52];
	ld.shared.f32 	%f106, [%r52+832];
	fma.rn.f32 	%f107, %f105, %f106, %f104;
	ld.shared.f32 	%f108, [%r48+56];
	ld.shared.f32 	%f109, [%r52+896];
	fma.rn.f32 	%f110, %f108, %f109, %f107;
	ld.shared.f32 	%f111, [%r48+60];
	ld.shared.f32 	%f112, [%r52+960];
	fma.rn.f32 	%f113, %f111, %f112, %f110;
	bar.sync 	0;
	ld.global.f32 	%f114, [%rd6+128];
	st.shared.f32 	[%r50], %f114;
	mul.wide.u32 	%rd12, %r89, 4;
	add.s64 	%rd13, %rd7, %rd12;
	ld.global.f32 	%f115, [%rd13];
	st.shared.f32 	[%r53], %f115;
	bar.sync 	0;
	ld.shared.f32 	%f116, [%r48];
	ld.shared.f32 	%f117, [%r52];
	fma.rn.f32 	%f118, %f116, %f117, %f113;
	ld.shared.f32 	%f119, [%r48+4];
	ld.shared.f32 	%f120, [%r52+64];
	fma.rn.f32 	%f121, %f119, %f120, %f118;
	ld.shared.f32 	%f122, [%r48+8];
	ld.shared.f32 	%f123, [%r52+128];
	fma.rn.f32 	%f124, %f122, %f123, %f121;
	ld.shared.f32 	%f125, [%r48+12];
	ld.shared.f32 	%f126, [%r52+192];
	fma.rn.f32 	%f127, %f125, %f126, %f124;
	ld.shared.f32 	%f128, [%r48+16];
	ld.shared.f32 	%f129, [%r52+256];
	fma.rn.f32 	%f130, %f128, %f129, %f127;
	ld.shared.f32 	%f131, [%r48+20];
	ld.shared.f32 	%f132, [%r52+320];
	fma.rn.f32 	%f133, %f131, %f132, %f130;
	ld.shared.f32 	%f134, [%r48+24];
	ld.shared.f32 	%f135, [%r52+384];
	fma.rn.f32 	%f136, %f134, %f135, %f133;
	ld.shared.f32 	%f137, [%r48+28];
	ld.shared.f32 	%f138, [%r52+448];
	fma.rn.f32 	%f139, %f137, %f138, %f136;
	ld.shared.f32 	%f140, [%r48+32];
	ld.shared.f32 	%f141, [%r52+512];
	fma.rn.f32 	%f142, %f140, %f141, %f139;
	ld.shared.f32 	%f143, [%r48+36];
	ld.shared.f32 	%f144, [%r52+576];
	fma.rn.f32 	%f145, %f143, %f144, %f142;
	ld.shared.f32 	%f146, [%r48+40];
	ld.shared.f32 	%f147, [%r52+640];
	fma.rn.f32 	%f148, %f146, %f147, %f145;
	ld.shared.f32 	%f149, [%r48+44];
	ld.shared.f32 	%f150, [%r52+704];
	fma.rn.f32 	%f151, %f149, %f150, %f148;
	ld.shared.f32 	%f152, [%r48+48];
	ld.shared.f32 	%f153, [%r52+768];
	fma.rn.f32 	%f154, %f152, %f153, %f151;
	ld.shared.f32 	%f155, [%r48+52];
	ld.shared.f32 	%f156, [%r52+832];
	fma.rn.f32 	%f157, %f155, %f156, %f154;
	ld.shared.f32 	%f158, [%r48+56];
	ld.shared.f32 	%f159, [%r52+896];
	fma.rn.f32 	%f160, %f158, %f159, %f157;
	ld.shared.f32 	%f161, [%r48+60];
	ld.shared.f32 	%f162, [%r52+960];
	fma.rn.f32 	%f163, %f161, %f162, %f160;
	bar.sync 	0;
	ld.global.f32 	%f164, [%rd6+192];
	st.shared.f32 	[%r50], %f164;
	mul.wide.u32 	%rd14, %r90, 4;
	add.s64 	%rd15, %rd7, %rd14;
	ld.global.f32 	%f165, [%rd15];
	st.shared.f32 	[%r53], %f165;
	bar.sync 	0;
	ld.shared.f32 	%f166, [%r48];
	ld.shared.f32 	%f167, [%r52];
	fma.rn.f32 	%f168, %f166, %f167, %f163;
	ld.shared.f32 	%f169, [%r48+4];
	ld.shared.f32 	%f170, [%r52+64];
	fma.rn.f32 	%f171, %f169, %f170, %f168;
	ld.shared.f32 	%f172, [%r48+8];
	ld.shared.f32 	%f173, [%r52+128];
	fma.rn.f32 	%f174, %f172, %f173, %f171;
	ld.shared.f32 	%f175, [%r48+12];
	ld.shared.f32 	%f176, [%r52+192];
	fma.rn.f32 	%f177, %f175, %f176, %f174;
	ld.shared.f32 	%f178, [%r48+16];
	ld.shared.f32 	%f179, [%r52+256];
	fma.rn.f32 	%f180, %f178, %f179, %f177;
	ld.shared.f32 	%f181, [%r48+20];
	ld.shared.f32 	%f182, [%r52+320];
	fma.rn.f32 	%f183, %f181, %f182, %f180;
	ld.shared.f32 	%f184, [%r48+24];
	ld.shared.f32 	%f185, [%r52+384];
	fma.rn.f32 	%f186, %f184, %f185, %f183;
	ld.shared.f32 	%f187, [%r48+28];
	ld.shared.f32 	%f188, [%r52+448];
	fma.rn.f32 	%f189, %f187, %f188, %f186;
	ld.shared.f32 	%f190, [%r48+32];
	ld.shared.f32 	%f191, [%r52+512];
	fma.rn.f32 	%f192, %f190, %f191, %f189;
	ld.shared.f32 	%f193, [%r48+36];
	ld.shared.f32 	%f194, [%r52+576];
	fma.rn.f32 	%f195, %f193, %f194, %f192;
	ld.shared.f32 	%f196, [%r48+40];
	ld.shared.f32 	%f197, [%r52+640];
	fma.rn.f32 	%f198, %f196, %f197, %f195;
	ld.shared.f32 	%f199, [%r48+44];
	ld.shared.f32 	%f200, [%r52+704];
	fma.rn.f32 	%f201, %f199, %f200, %f198;
	ld.shared.f32 	%f202, [%r48+48];
	ld.shared.f32 	%f203, [%r52+768];
	fma.rn.f32 	%f204, %f202, %f203, %f201;
	ld.shared.f32 	%f205, [%r48+52];
	ld.shared.f32 	%f206, [%r52+832];
	fma.rn.f32 	%f207, %f205, %f206, %f204;
	ld.shared.f32 	%f208, [%r48+56];
	ld.shared.f32 	%f209, [%r52+896];
	fma.rn.f32 	%f210, %f208, %f209, %f207;
	ld.shared.f32 	%f211, [%r48+60];
	ld.shared.f32 	%f212, [%r52+960];
	fma.rn.f32 	%f367, %f211, %f212, %f210;
	bar.sync 	0;
	add.s32 	%r92, %r92, 4;
	add.s32 	%r91, %r91, 64;
	shl.b32 	%r54, %r31, 6;
	add.s32 	%r90, %r90, %r54;
	add.s32 	%r89, %r89, %r54;
	add.s32 	%r88, %r88, %r54;
	add.s32 	%r87, %r87, %r54;
	setp.ne.s32 	%p4, %r92, 0;
	@%p4 bra 	$L__BB1_4;
$L__BB1_5:
	and.b32  	%r27, %r6, 3;
	setp.eq.s32 	%p5, %r27, 0;
	@%p5 bra 	$L__BB1_10;
	setp.eq.s32 	%p6, %r27, 1;
	@%p6 bra 	$L__BB1_8;
	ld.param.u64 	%rd37, [_Z20tiled_mat_mul_kernelPfS_S_i_param_1];
	ld.param.u64 	%rd34, [_Z20tiled_mat_mul_kernelPfS_S_i_param_0];
	shl.b32 	%r55, %r94, 4;
	mad.lo.s32 	%r57, %r5, %r31, %r2;
	add.s32 	%r58, %r57, %r55;
	cvta.to.global.u64 	%rd16, %rd34;
	mul.wide.s32 	%rd17, %r58, 4;
	add.s64 	%rd18, %rd16, %rd17;
	ld.global.f32 	%f214, [%rd18];
	shl.b32 	%r59, %r3, 6;
	mov.u32 	%r60, _ZZ20tiled_mat_mul_kernelPfS_S_iE6tile_A;
	add.s32 	%r61, %r60, %r59;
	shl.b32 	%r62, %r2, 2;
	add.s32 	%r63, %r61, %r62;
	st.shared.f32 	[%r63], %f214;
	add.s32 	%r64, %r55, %r3;
	mad.lo.s32 	%r65, %r64, %r31, %r33;
	cvta.to.global.u64 	%rd19, %rd37;
	mul.wide.u32 	%rd20, %r65, 4;
	add.s64 	%rd21, %rd19, %rd20;
	ld.global.f32 	%f215, [%rd21];
	mov.u32 	%r66, _ZZ20tiled_mat_mul_kernelPfS_S_iE6tile_B;
	add.s32 	%r67, %r66, %r62;
	add.s32 	%r68, %r67, %r59;
	st.shared.f32 	[%r68], %f215;
	bar.sync 	0;
	ld.shared.f32 	%f216, [%r61];
	ld.shared.f32 	%f217, [%r67];
	fma.rn.f32 	%f218, %f216, %f217, %f367;
	ld.shared.f32 	%f219, [%r61+4];
	ld.shared.f32 	%f220, [%r67+64];
	fma.rn.f32 	%f221, %f219, %f220, %f218;
	ld.shared.f32 	%f222, [%r61+8];
	ld.shared.f32 	%f223, [%r67+128];
	fma.rn.f32 	%f224, %f222, %f223, %f221;
	ld.shared.f32 	%f225, [%r61+12];
	ld.shared.f32 	%f226, [%r67+192];
	fma.rn.f32 	%f227, %f225, %f226, %f224;
	ld.shared.f32 	%f228, [%r61+16];
	ld.shared.f32 	%f229, [%r67+256];
	fma.rn.f32 	%f230, %f228, %f229, %f227;
	ld.shared.f32 	%f231, [%r61+20];
	ld.shared.f32 	%f232, [%r67+320];
	fma.rn.f32 	%f233, %f231, %f232, %f230;
	ld.shared.f32 	%f234, [%r61+24];
	ld.shared.f32 	%f235, [%r67+384];
	fma.rn.f32 	%f236, %f234, %f235, %f233;
	ld.shared.f32 	%f237, [%r61+28];
	ld.shared.f32 	%f238, [%r67+448];
	fma.rn.f32 	%f239, %f237, %f238, %f236;
	ld.shared.f32 	%f240, [%r61+32];
	ld.shared.f32 	%f241, [%r67+512];
	fma.rn.f32 	%f242, %f240, %f241, %f239;
	ld.shared.f32 	%f243, [%r61+36];
	ld.shared.f32 	%f244, [%r67+576];
	fma.rn.f32 	%f245, %f243, %f244, %f242;
	ld.shared.f32 	%f246, [%r61+40];
	ld.shared.f32 	%f247, [%r67+640];
	fma.rn.f32 	%f248, %f246, %f247, %f245;
	ld.shared.f32 	%f249, [%r61+44];
	ld.shared.f32 	%f250, [%r67+704];
	fma.rn.f32 	%f251, %f249, %f250, %f248;
	ld.shared.f32 	%f252, [%r61+48];
	ld.shared.f32 	%f253, [%r67+768];
	fma.rn.f32 	%f254, %f252, %f253, %f251;
	ld.shared.f32 	%f255, [%r61+52];
	ld.shared.f32 	%f256, [%r67+832];
	fma.rn.f32 	%f257, %f255, %f256, %f254;
	ld.shared.f32 	%f258, [%r61+56];
	ld.shared.f32 	%f259, [%r67+896];
	fma.rn.f32 	%f260, %f258, %f259, %f257;
	ld.shared.f32 	%f261, [%r61+60];
	ld.shared.f32 	%f262, [%r67+960];
	fma.rn.f32 	%f263, %f261, %f262, %f260;
	bar.sync 	0;
	ld.global.f32 	%f264, [%rd18+64];
	st.shared.f32 	[%r63], %f264;
	add.s32 	%r69, %r64, 16;
	mad.lo.s32 	%r70, %r69, %r31, %r33;
	mul.wide.u32 	%rd22, %r70, 4;
	add.s64 	%rd23, %rd19, %rd22;
	ld.global.f32 	%f265, [%rd23];
	st.shared.f32 	[%r68], %f265;
	bar.sync 	0;
	ld.shared.f32 	%f266, [%r61];
	ld.shared.f32 	%f267, [%r67];
	fma.rn.f32 	%f268, %f266, %f267, %f263;
	ld.shared.f32 	%f269, [%r61+4];
	ld.shared.f32 	%f270, [%r67+64];
	fma.rn.f32 	%f271, %f269, %f270, %f268;
	ld.shared.f32 	%f272, [%r61+8];
	ld.shared.f32 	%f273, [%r67+128];
	fma.rn.f32 	%f274, %f272, %f273, %f271;
	ld.shared.f32 	%f275, [%r61+12];
	ld.shared.f32 	%f276, [%r67+192];
	fma.rn.f32 	%f277, %f275, %f276, %f274;
	ld.shared.f32 	%f278, [%r61+16];
	ld.shared.f32 	%f279, [%r67+256];
	fma.rn.f32 	%f280, %f278, %f279, %f277;
	ld.shared.f32 	%f281, [%r61+20];
	ld.shared.f32 	%f282, [%r67+320];
	fma.rn.f32 	%f283, %f281, %f282, %f280;
	ld.shared.f32 	%f284, [%r61+24];
	ld.shared.f32 	%f285, [%r67+384];
	fma.rn.f32 	%f286, %f284, %f285, %f283;
	ld.shared.f32 	%f287, [%r61+28];
	ld.shared.f32 	%f288, [%r67+448];
	fma.rn.f32 	%f289, %f287, %f288, %f286;
	ld.shared.f32 	%f290, [%r61+32];
	ld.shared.f32 	%f291, [%r67+512];
	fma.rn.f32 	%f292, %f290, %f291, %f289;
	ld.shared.f32 	%f293, [%r61+36];
	ld.shared.f32 	%f294, [%r67+576];
	fma.rn.f32 	%f295, %f293, %f294, %f292;
	ld.shared.f32 	%f296, [%r61+40];
	ld.shared.f32 	%f297, [%r67+640];
	fma.rn.f32 	%f298, %f296, %f297, %f295;
	ld.shared.f32 	%f299, [%r61+44];
	ld.shared.f32 	%f300, [%r67+704];
	fma.rn.f32 	%f301, %f299, %f300, %f298;
	ld.shared.f32 	%f302, [%r61+48];
	ld.shared.f32 	%f303, [%r67+768];
	fma.rn.f32 	%f304, %f302, %f303, %f301;
	ld.shared.f32 	%f305, [%r61+52];
	ld.shared.f32 	%f306, [%r67+832];
	fma.rn.f32 	%f307, %f305, %f306, %f304;
	ld.shared.f32 	%f308, [%r61+56];
	ld.shared.f32 	%f309, [%r67+896];
	fma.rn.f32 	%f310, %f308, %f309, %f307;
	ld.shared.f32 	%f311, [%r61+60];
	ld.shared.f32 	%f312, [%r67+960];
	fma.rn.f32 	%f367, %f311, %f312, %f310;
	bar.sync 	0;
	add.s32 	%r94, %r94, 2;
$L__BB1_8:
	and.b32  	%r71, %r6, 1;
	setp.eq.b32 	%p7, %r71, 1;
	not.pred 	%p8, %p7;
	@%p8 bra 	$L__BB1_10;
	ld.param.u64 	%rd38, [_Z20tiled_mat_mul_kernelPfS_S_i_param_1];
	ld.param.u64 	%rd35, [_Z20tiled_mat_mul_kernelPfS_S_i_param_0];
	shl.b32 	%r72, %r94, 4;
	mad.lo.s32 	%r74, %r5, %r31, %r2;
	add.s32 	%r75, %r74, %r72;
	cvta.to.global.u64 	%rd24, %rd35;
	mul.wide.s32 	%rd25, %r75, 4;
	add.s64 	%rd26, %rd24, %rd25;
	ld.global.f32 	%f313, [%rd26];
	shl.b32 	%r76, %r3, 6;
	mov.u32 	%r77, _ZZ20tiled_mat_mul_kernelPfS_S_iE6tile_A;
	add.s32 	%r78, %r77, %r76;
	shl.b32 	%r79, %r2, 2;
	add.s32 	%r80, %r78, %r79;
	st.shared.f32 	[%r80], %f313;
	add.s32 	%r81, %r72, %r3;
	mad.lo.s32 	%r82, %r81, %r31, %r33;
	cvta.to.global.u64 	%rd27, %rd38;
	mul.wide.u32 	%rd28, %r82, 4;
	add.s64 	%rd29, %rd27, %rd28;
	ld.global.f32 	%f314, [%rd29];
	mov.u32 	%r83, _ZZ20tiled_mat_mul_kernelPfS_S_iE6tile_B;
	add.s32 	%r84, %r83, %r79;
	add.s32 	%r85, %r84, %r76;
	st.shared.f32 	[%r85], %f314;
	bar.sync 	0;
	ld.shared.f32 	%f315, [%r78];
	ld.shared.f32 	%f316, [%r84];
	fma.rn.f32 	%f317, %f315, %f316, %f367;
	ld.shared.f32 	%f318, [%r78+4];
	ld.shared.f32 	%f319, [%r84+64];
	fma.rn.f32 	%f320, %f318, %f319, %f317;
	ld.shared.f32 	%f321, [%r78+8];
	ld.shared.f32 	%f322, [%r84+128];
	fma.rn.f32 	%f323, %f321, %f322, %f320;
	ld.shared.f32 	%f324, [%r78+12];
	ld.shared.f32 	%f325, [%r84+192];
	fma.rn.f32 	%f326, %f324, %f325, %f323;
	ld.shared.f32 	%f327, [%r78+16];
	ld.shared.f32 	%f328, [%r84+256];
	fma.rn.f32 	%f329, %f327, %f328, %f326;
	ld.shared.f32 	%f330, [%r78+20];
	ld.shared.f32 	%f331, [%r84+320];
	fma.rn.f32 	%f332, %f330, %f331, %f329;
	ld.shared.f32 	%f333, [%r78+24];
	ld.shared.f32 	%f334, [%r84+384];
	fma.rn.f32 	%f335, %f333, %f334, %f332;
	ld.shared.f32 	%f336, [%r78+28];
	ld.shared.f32 	%f337, [%r84+448];
	fma.rn.f32 	%f338, %f336, %f337, %f335;
	ld.shared.f32 	%f339, [%r78+32];
	ld.shared.f32 	%f340, [%r84+512];
	fma.rn.f32 	%f341, %f339, %f340, %f338;
	ld.shared.f32 	%f342, [%r78+36];
	ld.shared.f32 	%f343, [%r84+576];
	fma.rn.f32 	%f344, %f342, %f343, %f341;
	ld.shared.f32 	%f345, [%r78+40];
	ld.shared.f32 	%f346, [%r84+640];
	fma.rn.f32 	%f347, %f345, %f346, %f344;
	ld.shared.f32 	%f348, [%r78+44];
	ld.shared.f32 	%f349, [%r84+704];
	fma.rn.f32 	%f350, %f348, %f349, %f347;
	ld.shared.f32 	%f351, [%r78+48];
	ld.shared.f32 	%f352, [%r84+768];
	fma.rn.f32 	%f353, %f351, %f352, %f350;
	ld.shared.f32 	%f354, [%r78+52];
	ld.shared.f32 	%f355, [%r84+832];
	fma.rn.f32 	%f356, %f354, %f355, %f353;
	ld.shared.f32 	%f357, [%r78+56];
	ld.shared.f32 	%f358, [%r84+896];
	fma.rn.f32 	%f359, %f357, %f358, %f356;
	ld.shared.f32 	%f360, [%r78+60];
	ld.shared.f32 	%f361, [%r84+960];
	fma.rn.f32 	%f367, %f360, %f361, %f359;
	bar.sync 	0;
$L__BB1_10:
	ld.param.u64 	%rd39, [_Z20tiled_mat_mul_kernelPfS_S_i_param_2];
	mad.lo.s32 	%r86, %r5, %r31, %r33;
	cvta.to.global.u64 	%rd30, %rd39;
	mul.wide.s32 	%rd31, %r86, 4;
	add.s64 	%rd32, %rd30, %rd31;
	st.global.f32 	[%rd32], %f367;
$L__BB1_11:
	ret;

}
	// .globl	_ZN3cub18CUB_300001_SM_10006detail11EmptyKernelIvEEvv
.visible .entry _ZN3cub18CUB_300001_SM_10006detail11EmptyKernelIvEEvv()
{


	ret;

}
	// .globl	_ZN3cub18CUB_300001_SM_10006detail8for_each13static_kernelINS2_12policy_hub_t12policy_500_tEmN6thrust24THRUST_300001_SM_1000_NS8cuda_cub20__uninitialized_fill7functorINS7_10device_ptrIfEEfEEEEvT0_T1_
.visible .entry _ZN3cub18CUB_300001_SM_10006detail8for_each13static_kernelINS2_12policy_hub_t12policy_500_tEmN6thrust24THRUST_300001_SM_1000_NS8cuda_cub20__uninitialized_fill7functorINS7_10device_ptrIfEEfEEEEvT0_T1_(
	.param .u64 _ZN3cub18CUB_300001_SM_10006detail8for_each13static_kernelINS2_12policy_hub_t12policy_500_tEmN6thrust24THRUST_300001_SM_1000_NS8cuda_cub20__uninitialized_fill7functorINS7_10device_ptrIfEEfEEEEvT0_T1__param_0,
	.param .align 8 .b8 _ZN3cub18CUB_300001_SM_10006detail8for_each13static_kernelINS2_12policy_hub_t12policy_500_tEmN6thrust24THRUST_300001_SM_1000_NS8cuda_cub20__uninitialized_fill7functorINS7_10device_ptrIfEEfEEEEvT0_T1__param_1[16]
)
.maxntid 256
{
	.reg .pred 	%p<4>;
	.reg .b16 	%rs<5>;
	.reg .b32 	%r<10>;
	.reg .b32 	%f<3>;
	.reg .b64 	%rd<16>;

	ld.param.f32 	%f2, [_ZN3cub18CUB_300001_SM_10006detail8for_each13static_kernelINS2_12policy_hub_t12policy_500_tEmN6thrust24THRUST_300001_SM_1000_NS8cuda_cub20__uninitialized_fill7functorINS7_10device_ptrIfEEfEEEEvT0_T1__param_1+8];
	ld.param.u64 	%rd4, [_ZN3cub18CUB_300001_SM_10006detail8for_each13static_kernelINS2_12policy_hub_t12policy_500_tEmN6thrust24THRUST_300001_SM_1000_NS8cuda_cub20__uninitialized_fill7functorINS7_10device_ptrIfEEfEEEEvT0_T1__param_1];
	ld.param.u64 	%rd5, [_ZN3cub18CUB_300001_SM_10006detail8for_each13static_kernelINS2_12policy_hub_t12policy_500_tEmN6thrust24THRUST_300001_SM_1000_NS8cuda_cub20__uninitialized_fill7functorINS7_10device_ptrIfEEfEEEEvT0_T1__param_0];
	mov.u32 	%r7, %ctaid.x;
	mul.wide.u32 	%rd1, %r7, 512;
	sub.s64 	%rd2, %rd5, %rd1;
	setp.lt.u64 	%p1, %rd2, 512;
	@%p1 bra 	$L__BB3_2;
	mov.u32 	%r9, %tid.x;
	cvta.to.global.u64 	%rd11, %rd4;
	cvt.u64.u32 	%rd12, %r9;
	add.s64 	%rd13, %rd1, %rd12;
	shl.b64 	%rd14, %rd13, 2;
	add.s64 	%rd15, %rd11, %rd14;
	st.global.f32 	[%rd15], %f2;
	st.global.f32 	[%rd15+1024], %f2;
	bra.uni 	$L__BB3_6;
$L__BB3_2:
	cvta.to.global.u64 	%rd6, %rd4;
	mov.u32 	%r1, %tid.x;
	cvt.u64.u32 	%rd7, %r1;
	setp.le.u64 	%p2, %rd2, %rd7;
	add.s64 	%rd8, %rd1, %rd7;
	shl.b64 	%rd9, %rd8, 2;
	add.s64 	%rd3, %rd6, %rd9;
	@%p2 bra 	$L__BB3_4;
	st.global.f32 	[%rd3], %f2;
$L__BB3_4:
	add.s32 	%r8, %r1, 256;
	cvt.u64.u32 	%rd10, %r8;
	setp.le.u64 	%p3, %rd2, %rd10;
	@%p3 bra 	$L__BB3_6;
	st.global.f32 	[%rd3+1024], %f2;
$L__BB3_6:
	ret;

}


// ===== COMPILED SASS (sm_100) =====

	.target	sm_100

	.elftype	@"ET_EXEC"


//--------------------- .note.nv.tkinfo           --------------------------
	.section	.note.nv.tkinfo,"",@"SHT_NOTE"
	.sectionflags	@"SHF_NOTE_NV_TKINFO"
	.tkinfo
        /*0018*/ 	.word	0x00000002
        /*0030*/ 	.string	""
        /*0030*/ 	.string	"ptxas"
        /*0030*/ 	.string	"Cuda compilation tools, release 13.0, V13.0.88"
        /*0030*/ 	.string	"Build cuda_13.0.r13.0/compiler.36424714_0"
        /*0030*/ 	.string	"-arch sm_100 -m 64 "



//--------------------- .note.nv.cuinfo           --------------------------
	.section	.note.nv.cuinfo,"",@"SHT_NOTE"
	.sectionflags	@"SHF_NOTE_NV_CUINFO"
        /*0018*/ 	.short	0x0002
        /*001a*/ 	.short	0x0064
        /*001c*/ 	.short	0x0082
	.zero		2


//--------------------- .nv.info                  --------------------------
	.section	.nv.info,"",@"SHT_CUDA_INFO"
	.align	4


	//----- nvinfo : EIATTR_REGCOUNT
	.align		4
        /*0000*/ 	.byte	0x04, 0x2f
        /*0002*/ 	.short	(.L_44 - .L_43)
	.align		4
.L_43:
        /*0004*/ 	.word	index@(_Z14mat_mul_kernelPfS_S_i)
        /*0008*/ 	.word	0x0000001e


	//----- nvinfo : EIATTR_FRAME_SIZE
	.align		4
.L_44:
        /*000c*/ 	.byte	0x04, 0x11
        /*000e*/ 	.short	(.L_46 - .L_45)
	.align		4
.L_45:
        /*0010*/ 	.word	index@(_Z14mat_mul_kernelPfS_S_i)
        /*0014*/ 	.word	0x00000000


	//----- nvinfo : EIATTR_REGCOUNT
	.align		4
.L_46:
        /*0018*/ 	.byte	0x04, 0x2f
        /*001a*/ 	.short	(.L_48 - .L_47)
	.align		4
.L_47:
        /*001c*/ 	.word	index@(_Z20tiled_mat_mul_kernelPfS_S_i)
        /*0020*/ 	.word	0x00000028


	//----- nvinfo : EIATTR_FRAME_SIZE
	.align		4
.L_48:
        /*0024*/ 	.byte	0x04, 0x11
        /*0026*/ 	.short	(.L_50 - .L_49)
	.align		4
.L_49:
        /*0028*/ 	.word	index@(_Z20tiled_mat_mul_kernelPfS_S_i)
        /*002c*/ 	.word	0x00000000


	//----- nvinfo : EIATTR_REGCOUNT
	.align		4
.L_50:
        /*0030*/ 	.byte	0x04, 0x2f
        /*0032*/ 	.short	(.L_52 - .L_51)
	.align		4
.L_51:
        /*0034*/ 	.word	index@(_ZN3cub18CUB_300001_SM_10006detail11EmptyKernelIvEEvv)
        /*0038*/ 	.word	0x00000004


	//----- nvinfo : EIATTR_FRAME_SIZE
	.align		4
.L_52:
        /*003c*/ 	.byte	0x04, 0x11
        /*003e*/ 	.short	(.L_54 - .L_53)
	.align		4
.L_53:
        /*0040*/ 	.word	index@(_ZN3cub18CUB_300001_SM_10006detail11EmptyKernelIvEEvv)
        /*0044*/ 	.word	0x00000000


	//----- nvinfo : EIATTR_REGCOUNT
	.align		4
.L_54:
        /*0048*/ 	.byte	0x04, 0x2f
        /*004a*/ 	.short	(.L_56 - .L_55)
	.align		4
.L_55:
        /*004c*/ 	.word	index@(_ZN3cub18CUB_300001_SM_10006detail8for_each13static_kernelINS2_12policy_hub_t12policy_500_tEmN6thrust24THRUST_300001_SM_1000_NS8cuda_cub20__uninitialized_fill7functorINS7_10device_ptrIfEEfEEEEvT0_T1_)
        /*0050*/ 	.word	0x00000008


	//----- nvinfo : EIATTR_FRAME_SIZE
	.align		4
.L_56:
        /*0054*/ 	.byte	0x04, 0x11
        /*0056*/ 	.short	(.L_58 - .L_57)
	.align		4
.L_57:
        /*0058*/ 	.word	index@(_ZN3cub18CUB_300001_SM_10006detail8for_each13static_kernelINS2_12policy_hub_t12policy_500_tEmN6thrust24THRUST_300001_SM_1000_NS8cuda_cub20__uninitialized_fill7functorINS7_10device_ptrIfEEfEEEEvT0_T1_)
        /*005c*/ 	.word	0x00000000


	//----- nvinfo : EIATTR_MIN_STACK_SIZE
	.align		4
.L_58:
        /*0060*/ 	.byte	0x04, 0x12
        /*0062*/ 	.short	(.L_60 - .L_59)
	.align		4
.L_59:
        /*0064*/ 	.word	index@(_ZN3cub18CUB_300001_SM_10006detail8for_each13static_kernelINS2_12policy_hub_t12policy_500_tEmN6thrust24THRUST_300001_SM_1000_NS8cuda_cub20__uninitialized_fill7functorINS7_10device_ptrIfEEfEEEEvT0_T1_)
        /*0068*/ 	.word	0x00000000


	//----- nvinfo : EIATTR_MIN_STACK_SIZE
	.align		4
.L_60:
        /*006c*/ 	.byte	0x04, 0x12
        /*006e*/ 	.short	(.L_62 - .L_61)
	.align		4
.L_61:
        /*0070*/ 	.word	index@(_ZN3cub18CUB_300001_SM_10006detail11EmptyKernelIvEEvv)
        /*0074*/ 	.word	0x00000000


	//----- nvinfo : EIATTR_MIN_STACK_SIZE
	.align		4
.L_62:
        /*0078*/ 	.byte	0x04, 0x12
        /*007a*/ 	.short	(.L_64 - .L_63)
	.align		4
.L_63:
        /*007c*/ 	.word	index@(_Z20tiled_mat_mul_kernelPfS_S_i)
        /*0080*/ 	.word	0x00000000


	//----- nvinfo : EIATTR_MIN_STACK_SIZE
	.align		4
.L_64:
        /*0084*/ 	.byte	0x04, 0x12
        /*0086*/ 	.short	(.L_66 - .L_65)
	.align		4
.L_65:
        /*0088*/ 	.word	index@(_Z14mat_mul_kernelPfS_S_i)
        /*008c*/ 	.word	0x00000000
.L_66:


//--------------------- .nv.compat                --------------------------
	.section	.nv.compat,"",@"SHT_CUDA_COMPAT_INFO"
	.align	4
        /*0000*/ 	.byte	0x02, 0x09, 0x00, 0x00, 0x02, 0x02, 0x01, 0x00, 0x02, 0x05, 0x05, 0x00, 0x03, 0x07, 0x01, 0x01
        /*0010*/ 	.byte	0x02, 0x03, 0x00, 0x00, 0x02, 0x06, 0x01, 0x00, 0x04, 0x0b, 0x08, 0x00, 0x09, 0x00, 0x00, 0x00
        /*0020*/ 	.byte	0x00, 0x00, 0x00, 0x00


//--------------------- .nv.info._ZN3cub18CUB_300001_SM_10006detail8for_each13static_kernelINS2_12policy_hub_t12policy_500_tEmN6thrust24THRUST_300001_SM_1000_NS8cuda_cub20__uninitialized_fill7functorINS7_10device_ptrIfEEfEEEEvT0_T1_ --------------------------
	.section	.nv.info._ZN3cub18CUB_300001_SM_10006detail8for_each13static_kernelINS2_12policy_hub_t12policy_500_tEmN6thrust24THRUST_300001_SM_1000_NS8cuda_cub20__uninitialized_fill7functorINS7_10device_ptrIfEEfEEEEvT0_T1_,"",@"SHT_CUDA_INFO"
	.sectionflags	@""
	.align	4


	//----- nvinfo : EIATTR_CUDA_API_VERSION
	.align		4
        /*0000*/ 	.byte	0x04, 0x37
        /*0002*/ 	.short	(.L_68 - .L_67)
.L_67:
        /*0004*/ 	.word	0x00000082


	//----- nvinfo : EIATTR_KPARAM_INFO
	.align		4
.L_68:
        /*0008*/ 	.byte	0x04, 0x17
        /*000a*/ 	.short	(.L_70 - .L_69)
.L_69:
        /*000c*/ 	.word	0x00000000
        /*0010*/ 	.short	0x0001
        /*0012*/ 	.short	0x0008
        /*0014*/ 	.byte	0x00, 0xf0, 0x41, 0x00


	//----- nvinfo : EIATTR_KPARAM_INFO
	.align		4
.L_70:
        /*0018*/ 	.byte	0x04, 0x17
        /*001a*/ 	.short	(.L_72 - .L_71)
.L_71:
        /*001c*/ 	.word	0x00000000
        /*0020*/ 	.short	0x0000
        /*0022*/ 	.short	0x0000
        /*0024*/ 	.byte	0x00, 0xf0, 0x21, 0x00


	//----- nvinfo : EIATTR_SPARSE_MMA_MASK
	.align		4
.L_72:
        /*0028*/ 	.byte	0x03, 0x50
        /*002a*/ 	.short	0x0000


	//----- nvinfo : EIATTR_MAXREG_COUNT
	.align		4
        /*002c*/ 	.byte	0x03, 0x1b
        /*002e*/ 	.short	0x00ff


	//----- nvinfo : EIATTR_MERCURY_ISA_VERSION
	.align		4
        /*0030*/ 	.byte	0x03, 0x5f
        /*0032*/ 	.short	0x0101


	//----- nvinfo : EIATTR_VRC_CTA_INIT_COUNT
	.align		4
        /*0034*/ 	.byte	0x02, 0x4a
	.zero		1
	.zero		1


	//----- nvinfo : EIATTR_EXIT_INSTR_OFFSETS
	.align		4
        /*0038*/ 	.byte	0x04, 0x1c
        /*003a*/ 	.short	(.L_74 - .L_73)


	//   ....[0]....
.L_73:
        /*003c*/ 	.word	0x00000130


	//   ....[1]....
        /*0040*/ 	.word	0x00000230


	//   ....[2]....
        /*0044*/ 	.word	0x00000260


	//----- nvinfo : EIATTR_MAX_THREADS
	.align		4
.L_74:
        /*0048*/ 	.byte	0x04, 0x05
        /*004a*/ 	.short	(.L_76 - .L_75)
.L_75:
        /*004c*/ 	.word	0x00000100
        /*0050*/ 	.word	0x00000001
        /*0054*/ 	.word	0x00000001


	//----- nvinfo : EIATTR_CBANK_PARAM_SIZE
	.align		4
.L_76:
        /*0058*/ 	.byte	0x03, 0x19
        /*005a*/ 	.short	0x0018


	//----- nvinfo : EIATTR_PARAM_CBANK
	.align		4
        /*005c*/ 	.byte	0x04, 0x0a
        /*005e*/ 	.short	(.L_78 - .L_77)
	.align		4
.L_77:
        /*0060*/ 	.word	index@(.nv.constant0._ZN3cub18CUB_300001_SM_10006detail8for_each13static_kernelINS2_12policy_hub_t12policy_500_tEmN6thrust24THRUST_300001_SM_1000_NS8cuda_cub20__uninitialized_fill7functorINS7_10device_ptrIfEEfEEEEvT0_T1_)
        /*0064*/ 	.short	0x0380
        /*0066*/ 	.short	0x0018


	//----- nvinfo : EIATTR_SW_WAR
	.align		4
.L_78:
        /*0068*/ 	.byte	0x04, 0x36
        /*006a*/ 	.short	(.L_80 - .L_79)
.L_79:
        /*006c*/ 	.word	0x00000008
.L_80:


//--------------------- .nv.info._ZN3cub18CUB_300001_SM_10006detail11EmptyKernelIvEEvv --------------------------
	.section	.nv.info._ZN3cub18CUB_300001_SM_10006detail11EmptyKernelIvEEvv,"",@"SHT_CUDA_INFO"
	.sectionflags	@""
	.align	4


	//----- nvinfo : EIATTR_CUDA_API_VERSION
	.align		4
        /*0000*/ 	.byte	0x04, 0x37
        /*0002*/ 	.short	(.L_82 - .L_81)
.L_81:
        /*0004*/ 	.word	0x00000082


	//----- nvinfo : EIATTR_SPARSE_MMA_MASK
	.align		4
.L_82:
        /*0008*/ 	.byte	0x03, 0x50
        /*000a*/ 	.short	0x0000


	//----- nvinfo : EIATTR_MAXREG_COUNT
	.align		4
        /*000c*/ 	.byte	0x03, 0x1b
        /*000e*/ 	.short	0x00ff


	//----- nvinfo : EIATTR_MERCURY_ISA_VERSION
	.align		4
        /*0010*/ 	.byte	0x03, 0x5f
        /*0012*/ 	.short	0x0101


	//----- nvinfo : EIATTR_VRC_CTA_INIT_COUNT
	.align		4
        /*0014*/ 	.byte	0x02, 0x4a
	.zero		1
	.zero		1


	//----- nvinfo : EIATTR_EXIT_INSTR_OFFSETS
	.align		4
        /*0018*/ 	.byte	0x04, 0x1c
        /*001a*/ 	.short	(.L_84 - .L_83)


	//   ....[0]....
.L_83:
        /*001c*/ 	.word	0x00000010


	//----- nvinfo : EIATTR_SW_WAR
	.align		4
.L_84:
        /*0020*/ 	.byte	0x04, 0x36
        /*0022*/ 	.short	(.L_86 - .L_85)
.L_85:
        /*0024*/ 	.word	0x00000008
.L_86:


//--------------------- .nv.info._Z20tiled_mat_mul_kernelPfS_S_i --------------------------
	.section	.nv.info._Z20tiled_mat_mul_kernelPfS_S_i,"",@"SHT_CUDA_INFO"
	.sectionflags	@""
	.align	4


	//----- nvinfo : EIATTR_CUDA_API_VERSION
	.align		4
        /*0000*/ 	.byte	0x04, 0x37
        /*0002*/ 	.short	(.L_88 - .L_87)
.L_87:
        /*0004*/ 	.word	0x00000082


	//----- nvinfo : EIATTR_KPARAM_INFO
	.align		4
.L_88:
        /*0008*/ 	.byte	0x04, 0x17
        /*000a*/ 	.short	(.L_90 - .L_89)
.L_89:
        /*000c*/ 	.word	0x00000000
        /*0010*/ 	.short	0x0003
        /*0012*/ 	.short	0x0018
        /*0014*/ 	.byte	0x00, 0xf0, 0x11, 0x00


	//----- nvinfo : EIATTR_KPARAM_INFO
	.align		4
.L_90:
        /*0018*/ 	.byte	0x04, 0x17
        /*001a*/ 	.short	(.L_92 - .L_91)
.L_91:
        /*001c*/ 	.word	0x00000000
        /*0020*/ 	.short	0x0002
        /*0022*/ 	.short	0x0010
        /*0024*/ 	.byte	0x00, 0xf5, 0x21, 0x00


	//----- nvinfo : EIATTR_KPARAM_INFO
	.align		4
.L_92:
        /*0028*/ 	.byte	0x04, 0x17
        /*002a*/ 	.short	(.L_94 - .L_93)
.L_93:
        /*002c*/ 	.word	0x00000000
        /*0030*/ 	.short	0x0001
        /*0032*/ 	.short	0x0008
        /*0034*/ 	.byte	0x00, 0xf5, 0x21, 0x00


	//----- nvinfo : EIATTR_KPARAM_INFO
	.align		4
.L_94:
        /*0038*/ 	.byte	0x04, 0x17
        /*003a*/ 	.short	(.L_96 - .L_95)
.L_95:
        /*003c*/ 	.word	0x00000000
        /*0040*/ 	.short	0x0000
        /*0042*/ 	.short	0x0000
        /*0044*/ 	.byte	0x00, 0xf5, 0x21, 0x00


	//----- nvinfo : EIATTR_SPARSE_MMA_MASK
	.align		4
.L_96:
        /*0048*/ 	.byte	0x03, 0x50
        /*004a*/ 	.short	0x0000


	//----- nvinfo : EIATTR_MAXREG_COUNT
	.align		4
        /*004c*/ 	.byte	0x03, 0x1b
        /*004e*/ 	.short	0x00ff


	//----- nvinfo : EIATTR_NUM_BARRIERS
	.align		4
        /*0050*/ 	.byte	0x02, 0x4c
        /*0052*/ 	.byte	0x01
	.zero		1


	//----- nvinfo : EIATTR_MERCURY_ISA_VERSION
	.align		4
        /*0054*/ 	.byte	0x03, 0x5f
        /*0056*/ 	.short	0x0101


	//----- nvinfo : EIATTR_VRC_CTA_INIT_COUNT
	.align		4
        /*0058*/ 	.byte	0x02, 0x4a
	.zero		1
	.zero		1


	//----- nvinfo : EIATTR_EXIT_INSTR_OFFSETS
	.align		4
        /*005c*/ 	.byte	0x04, 0x1c
        /*005e*/ 	.short	(.L_98 - .L_97)


	//   ....[0]....
.L_97:
        /*0060*/ 	.word	0x000000a0


	//   ....[1]....
        /*0064*/ 	.word	0x00001910


	//----- nvinfo : EIATTR_CBANK_PARAM_SIZE
	.align		4
.L_98:
        /*0068*/ 	.byte	0x03, 0x19
        /*006a*/ 	.short	0x001c


	//----- nvinfo : EIATTR_PARAM_CBANK
	.align		4
        /*006c*/ 	.byte	0x04, 0x0a
        /*006e*/ 	.short	(.L_100 - .L_99)
	.align		4
.L_99:
        /*0070*/ 	.word	index@(.nv.constant0._Z20tiled_mat_mul_kernelPfS_S_i)
        /*0074*/ 	.short	0x0380
        /*0076*/ 	.short	0x001c


	//----- nvinfo : EIATTR_SW_WAR
	.align		4
.L_100:
        /*0078*/ 	.byte	0x04, 0x36
        /*007a*/ 	.short	(.L_102 - .L_101)
.L_101:
        /*007c*/ 	.word	0x00000008
.L_102:


//--------------------- .nv.info._Z14mat_mul_kernelPfS_S_i --------------------------
	.section	.nv.info._Z14mat_mul_kernelPfS_S_i,"",@"SHT_CUDA_INFO"
	.sectionflags	@""
	.align	4


	//----- nvinfo : EIATTR_CUDA_API_VERSION
	.align		4
        /*0000*/ 	.byte	0x04, 0x37
        /*0002*/ 	.short	(.L_104 - .L_103)
.L_103:
        /*0004*/ 	.word	0x00000082


	//----- nvinfo : EIATTR_KPARAM_INFO
	.align		4
.L_104:
        /*0008*/ 	.byte	0x04, 0x17
        /*000a*/ 	.short	(.L_106 - .L_105)
.L_105:
        /*000c*/ 	.word	0x00000000
        /*0010*/ 	.short	0x0003
        /*0012*/ 	.short	0x0018
        /*0014*/ 	.byte	0x00, 0xf0, 0x11, 0x00


	//----- nvinfo : EIATTR_KPARAM_INFO
	.align		4
.L_106:
        /*0018*/ 	.byte	0x04, 0x17
        /*001a*/ 	.short	(.L_108 - .L_107)
.L_107:
        /*001c*/ 	.word	0x00000000
        /*0020*/ 	.short	0x0002
        /*0022*/ 	.short	0x0010
        /*0024*/ 	.byte	0x00, 0xf5, 0x21, 0x00


	//----- nvinfo : EIATTR_KPARAM_INFO
	.align		4
.L_108:
        /*0028*/ 	.byte	0x04, 0x17
        /*002a*/ 	.short	(.L_110 - .L_109)
.L_109:
        /*002c*/ 	.word	0x00000000
        /*0030*/ 	.short	0x0001
        /*0032*/ 	.short	0x0008
        /*0034*/ 	.byte	0x00, 0xf5, 0x21, 0x00


	//----- nvinfo : EIATTR_KPARAM_INFO
	.align		4
.L_110:
        /*0038*/ 	.byte	0x04, 0x17
        /*003a*/ 	.short	(.L_112 - .L_111)
.L_111:
        /*003c*/ 	.word	0x00000000
        /*0040*/ 	.short	0x0000
        /*0042*/ 	.short	0x0000
        /*0044*/ 	.byte	0x00, 0xf5, 0x21, 0x00


	//----- nvinfo : EIATTR_SPARSE_MMA_MASK
	.align		4
.L_112:
        /*0048*/ 	.byte	0x03, 0x50
        /*004a*/ 	.short	0x0000


	//----- nvinfo : EIATTR_MAXREG_COUNT
	.align		4
        /*004c*/ 	.byte	0x03, 0x1b
        /*004e*/ 	.short	0x00ff


	//----- nvinfo : EIATTR_MERCURY_ISA_VERSION
	.align		4
        /*0050*/ 	.byte	0x03, 0x5f
        /*0052*/ 	.short	0x0101


	//----- nvinfo : EIATTR_VRC_CTA_INIT_COUNT
	.align		4
        /*0054*/ 	.byte	0x02, 0x4a
	.zero		1
	.zero		1


	//----- nvinfo : EIATTR_EXIT_INSTR_OFFSETS
	.align		4
        /*0058*/ 	.byte	0x04, 0x1c
        /*005a*/ 	.short	(.L_114 - .L_113)


	//   ....[0]....
.L_113:
        /*005c*/ 	.word	0x000000c0


	//   ....[1]....
        /*0060*/ 	.word	0x00000a90


	//----- nvinfo : EIATTR_CBANK_PARAM_SIZE
	.align		4
.L_114:
        /*0064*/ 	.byte	0x03, 0x19
        /*0066*/ 	.short	0x001c


	//----- nvinfo : EIATTR_PARAM_CBANK
	.align		4
        /*0068*/ 	.byte	0x04, 0x0a
        /*006a*/ 	.short	(.L_116 - .L_115)
	.align		4
.L_115:
        /*006c*/ 	.word	index@(.nv.constant0._Z14mat_mul_kernelPfS_S_i)
        /*0070*/ 	.short	0x0380
        /*0072*/ 	.short	0x001c


	//----- nvinfo : EIATTR_SW_WAR
	.align		4
.L_116:
        /*0074*/ 	.byte	0x04, 0x36
        /*0076*/ 	.short	(.L_118 - .L_117)
.L_117:
        /*0078*/ 	.word	0x00000008
.L_118:


//--------------------- .nv.callgraph             --------------------------
	.section	.nv.callgraph,"",@"SHT_CUDA_CALLGRAPH"
	.align	4
	.sectionentsize	8
	.align		4
        /*0000*/ 	.word	0x00000000
	.align		4
        /*0004*/ 	.word	0xffffffff
	.align		4
        /*0008*/ 	.word	0x00000000
	.align		4
        /*000c*/ 	.word	0xfffffffe
	.align		4
        /*0010*/ 	.word	0x00000000
	.align		4
        /*0014*/ 	.word	0xfffffffd
	.align		4
        /*0018*/ 	.word	0x00000000
	.align		4
        /*001c*/ 	.word	0xfffffffc


//--------------------- .nv.constant4             --------------------------
	.section	.nv.constant4,"a",@progbits
	.align	8
	.align		8
.nv.constant4:
        /*0000*/ 	.dword	_ZN34_INTERNAL_7051c9aa_4_k_cu_4857f4bc4cuda3std3__45__cpo5beginE
	.align		8
        /*0008*/ 	.dword	_ZN34_INTERNAL_7051c9aa_4_k_cu_4857f4bc4cuda3std3__45__cpo3endE
	.align		8
        /*0010*/ 	.dword	_ZN34_INTERNAL_7051c9aa_4_k_cu_4857f4bc4cuda3std3__45__cpo6cbeginE
	.align		8
        /*0018*/ 	.dword	_ZN34_INTERNAL_7051c9aa_4_k_cu_4857f4bc4cuda3std3__45__cpo4cendE
	.align		8
        /*0020*/ 	.dword	_ZN34_INTERNAL_7051c9aa_4_k_cu_4857f4bc4cuda3std3__45__cpo6rbeginE
	.align		8
        /*0028*/ 	.dword	_ZN34_INTERNAL_7051c9aa_4_k_cu_4857f4bc4cuda3std3__45__cpo4rendE
	.align		8
        /*0030*/ 	.dword	_ZN34_INTERNAL_7051c9aa_4_k_cu_4857f4bc4cuda3std3__45__cpo7crbeginE
	.align		8
        /*0038*/ 	.dword	_ZN34_INTERNAL_7051c9aa_4_k_cu_4857f4bc4cuda3std3__45__cpo5crendE
	.align		8
        /*0040*/ 	.dword	_ZN34_INTERNAL_7051c9aa_4_k_cu_4857f4bc4cuda3std3__436_GLOBAL__N__7051c9aa_4_k_cu_4857f4bc6ignoreE
	.align		8
        /*0048*/ 	.dword	_ZN34_INTERNAL_7051c9aa_4_k_cu_4857f4bc4cuda3std3__419piecewise_constructE
	.align		8
        /*0050*/ 	.dword	_ZN34_INTERNAL_7051c9aa_4_k_cu_4857f4bc4cuda3std3__48in_placeE
	.align		8
        /*0058*/ 	.dword	_ZN34_INTERNAL_7051c9aa_4_k_cu_4857f4bc4cuda3std3__420unreachable_sentinelE
	.align		8
        /*0060*/ 	.dword	_ZN34_INTERNAL_7051c9aa_4_k_cu_4857f4bc4cuda3std3__47nulloptE
	.align		8
        /*0068*/ 	.dword	_ZN34_INTERNAL_7051c9aa_4_k_cu_4857f4bc4cuda3std3__48unexpectE
	.align		8
        /*0070*/ 	.dword	_ZN34_INTERNAL_7051c9aa_4_k_cu_4857f4bc4cuda3std6ranges3__45__cpo4swapE
	.align		8
        /*0078*/ 	.dword	_ZN34_INTERNAL_7051c9aa_4_k_cu_4857f4bc4cuda3std6ranges3__45__cpo9iter_moveE
	.align		8
        /*0080*/ 	.dword	_ZN34_INTERNAL_7051c9aa_4_k_cu_4857f4bc4cuda3std6ranges3__45__cpo5beginE
	.align		8
        /*0088*/ 	.dword	_ZN34_INTERNAL_7051c9aa_4_k_cu_4857f4bc4cuda3std6ranges3__45__cpo3endE
	.align		8
        /*0090*/ 	.dword	_ZN34_INTERNAL_7051c9aa_4_k_cu_4857f4bc4cuda3std6ranges3__45__cpo6cbeginE
	.align		8
        /*0098*/ 	.dword	_ZN34_INTERNAL_7051c9aa_4_k_cu_4857f4bc4cuda3std6ranges3__45__cpo4cendE
	.align		8
        /*00a0*/ 	.dword	_ZN34_INTERNAL_7051c9aa_4_k_cu_4857f4bc4cuda3std6ranges3__45__cpo7advanceE
	.align		8
        /*00a8*/ 	.dword	_ZN34_INTERNAL_7051c9aa_4_k_cu_4857f4bc4cuda3std6ranges3__45__cpo9iter_swapE
	.align		8
        /*00b0*/ 	.dword	_ZN34_INTERNAL_7051c9aa_4_k_cu_4857f4bc4cuda3std6ranges3__45__cpo4nextE
	.align		8
        /*00b8*/ 	.dword	_ZN34_INTERNAL_7051c9aa_4_k_cu_4857f4bc4cuda3std6ranges3__45__cpo4prevE
	.align		8
        /*00c0*/ 	.dword	_ZN34_INTERNAL_7051c9aa_4_k_cu_4857f4bc4cuda3std6ranges3__45__cpo4dataE
	.align		8
        /*00c8*/ 	.dword	_ZN34_INTERNAL_7051c9aa_4_k_cu_4857f4bc4cuda3std6ranges3__45__cpo5cdataE
	.align		8
        /*00d0*/ 	.dword	_ZN34_INTERNAL_7051c9aa_4_k_cu_4857f4bc4cuda3std6ranges3__45__cpo4sizeE
	.align		8
        /*00d8*/ 	.dword	_ZN34_INTERNAL_7051c9aa_4_k_cu_4857f4bc4cuda3std6ranges3__45__cpo5ssizeE
	.align		8
        /*00e0*/ 	.dword	_ZN34_INTERNAL_7051c9aa_4_k_cu_4857f4bc4cuda3std6ranges3__45__cpo8distanceE
	.align		8
        /*00e8*/ 	.dword	_ZN34_INTERNAL_7051c9aa_4_k_cu_4857f4bc6thrust24THRUST_300001_SM_1000_NS8cuda_cub3parE
	.align		8
        /*00f0*/ 	.dword	_ZN34_INTERNAL_7051c9aa_4_k_cu_4857f4bc6thrust24THRUST_300001_SM_1000_NS8cuda_cub10par_nosyncE
	.align		8
        /*00f8*/ 	.dword	_ZN34_INTERNAL_7051c9aa_4_k_cu_4857f4bc6thrust24THRUST_300001_SM_1000_NS6system6detail10sequential3seqE
	.align		8
        /*0100*/ 	.dword	_ZN34_INTERNAL_7051c9aa_4_k_cu_4857f4bc6thrust24THRUST_300001_SM_1000_NS12placeholders2_1E
	.align		8
        /*0108*/ 	.dword	_ZN34_INTERNAL_7051c9aa_4_k_cu_4857f4bc6thrust24THRUST_300001_SM_1000_NS12placeholders2_2E
	.align		8
        /*0110*/ 	.dword	_ZN34_INTERNAL_7051c9aa_4_k_cu_4857f4bc6thrust24THRUST_300001_SM_1000_NS12placeholders2_3E
	.align		8
        /*0118*/ 	.dword	_ZN34_INTERNAL_7051c9aa_4_k_cu_4857f4bc6thrust24THRUST_300001_SM_1000_NS12placeholders2_4E
	.align		8
        /*0120*/ 	.dword	_ZN34_INTERNAL_7051c9aa_4_k_cu_4857f4bc6thrust24THRUST_300001_SM_1000_NS12placeholders2_5E
	.align		8
        /*0128*/ 	.dword	_ZN34_INTERNAL_7051c9aa_4_k_cu_4857f4bc6thrust24THRUST_300001_SM_1000_NS12placeholders2_6E
	.align		8
        /*0130*/ 	.dword	_ZN34_INTERNAL_7051c9aa_4_k_cu_4857f4bc6thrust24THRUST_300001_SM_1000_NS12placeholders2_7E
	.align		8
        /*0138*/ 	.dword	_ZN34_INTERNAL_7051c9aa_4_k_cu_4857f4bc6thrust24THRUST_300001_SM_1000_NS12placeholders2_8E
	.align		8
        /*0140*/ 	.dword	_ZN34_INTERNAL_7051c9aa_4_k_cu_4857f4bc6thrust24THRUST_300001_SM_1000_NS12placeholders2_9E
	.align		8
        /*0148*/ 	.dword	_ZN34_INTERNAL_7051c9aa_4_k_cu_4857f4bc6thrust24THRUST_300001_SM_1000_NS12placeholders3_10E
	.align		8
        /*0150*/ 	.dword	_ZN34_INTERNAL_7051c9aa_4_k_cu_4857f4bc6thrust24THRUST_300001_SM_1000_NS3seqE


//--------------------- .text._ZN3cub18CUB_300001_SM_10006detail8for_each13static_kernelINS2_12policy_hub_t12policy_500_tEmN6thrust24THRUST_300001_SM_1000_NS8cuda_cub20__uninitialized_fill7functorINS7_10device_ptrIfEEfEEEEvT0_T1_ --------------------------
	.section	.text._ZN3cub18CUB_300001_SM_10006detail8for_each13static_kernelINS2_12policy_hub_t12policy_500_tEmN6thrust24THRUST_300001_SM_1000_NS8cuda_cub20__uninitialized_fill7functorINS7_10device_ptrIfEEfEEEEvT0_T1_,"ax",@progbits
	.align	128
        .global         _ZN3cub18CUB_300001_SM_10006detail8for_each13static_kernelINS2_12policy_hub_t12policy_500_tEmN6thrust24THRUST_300001_SM_1000_NS8cuda_cub20__uninitialized_fill7functorINS7_10device_ptrIfEEfEEEEvT0_T1_
        .type           _ZN3cub18CUB_300001_SM_10006detail8for_each13static_kernelINS2_12policy_hub_t12policy_500_tEmN6thrust24THRUST_300001_SM_1000_NS8cuda_cub20__uninitialized_fill7functorINS7_10device_ptrIfEEfEEEEvT0_T1_,@function
        .size           _ZN3cub18CUB_300001_SM_10006detail8for_each13static_kernelINS2_12policy_hub_t12policy_500_tEmN6thrust24THRUST_300001_SM_1000_NS8cuda_cub20__uninitialized_fill7functorINS7_10device_ptrIfEEfEEEEvT0_T1_,(.L_x_13 - _ZN3cub18CUB_300001_SM_10006detail8for_each13static_kernelINS2_12policy_hub_t12policy_500_tEmN6thrust24THRUST_300001_SM_1000_NS8cuda_cub20__uninitialized_fill7functorINS7_10device_ptrIfEEfEEEEvT0_T1_)
        .other          _ZN3cub18CUB_300001_SM_10006detail8for_each13static_kernelINS2_12policy_hub_t12policy_500_tEmN6thrust24THRUST_300001_SM_1000_NS8cuda_cub20__uninitialized_fill7functorINS7_10device_ptrIfEEfEEEEvT0_T1_,@"STO_CUDA_ENTRY STV_DEFAULT"
_ZN3cub18CUB_300001_SM_10006detail8for_each13static_kernelINS2_12policy_hub_t12policy_500_tEmN6thrust24THRUST_300001_SM_1000_NS8cuda_cub20__uninitialized_fill7functorINS7_10device_ptrIfEEfEEEEvT0_T1_:
.text._ZN3cub18CUB_300001_SM_10006detail8for_each13static_kernelINS2_12policy_hub_t12policy_500_tEmN6thrust24THRUST_300001_SM_1000_NS8cuda_cub20__uninitialized_fill7functorINS7_10device_ptrIfEEfEEEEvT0_T1_:
[----:B------:R-:W-:Y:S08]  /*0000*/  LDC R1, c[0x0][0x37c] ;  /* 0x0000df00ff017b82 */ /* 0x000ff00000000800 */
[----:B------:R-:W0:Y:S01]  /*0010*/  S2UR UR4, SR_CTAID.X ;  /* 0x00000000000479c3 */ /* 0x000e220000002500 */
[----:B------:R-:W1:Y:S01]  /*0020*/  LDCU.64 UR6, c[0x0][0x380] ;  /* 0x00007000ff0677ac */ /* 0x000e620008000a00 */
[----:B------:R-:W2:Y:S01]  /*0030*/  LDCU.64 UR8, c[0x0][0x358] ;  /* 0x00006b00ff0877ac */ /* 0x000ea20008000a00 */
[----:B0-----:R-:W-:-:S04]  /*0040*/  UIMAD.WIDE.U32 UR4, UR4, 0x200, URZ ;  /* 0x00000200040478a5 */ /* 0x001fc8000f8e00ff */
[----:B-1----:R-:W-:-:S04]  /*0050*/  UIADD3 UR6, UP0, UPT, -UR4, UR6, URZ ;  /* 0x0000000604067290 */ /* 0x002fc8000ff1e1ff */
[----:B------:R-:W-:Y:S02]  /*0060*/  UIADD3.X UR7, UPT, UPT, ~UR5, UR7, URZ, UP0, !UPT ;  /* 0x0000000705077290 */ /* 0x000fe400087fe5ff */
[----:B------:R-:W-:-:S04]  /*0070*/  UISETP.GE.U32.AND UP0, UPT, UR6, 0x200, UPT ;  /* 0x000002000600788c */ /* 0x000fc8000bf06070 */
[----:B------:R-:W-:-:S09]  /*0080*/  UISETP.GE.U32.AND.EX UP0, UPT, UR7, URZ, UPT, UP0 ;  /* 0x000000ff0700728c */ /* 0x000fd2000bf06100 */
[----:B--2---:R-:W-:Y:S05]  /*0090*/  BRA.U !UP0, `(.L_x_0) ;  /* 0x0000000108287547 */ /* 0x004fea000b800000 */
[----:B------:R-:W0:Y:S01]  /*00a0*/  S2R R0, SR_TID.X ;  /* 0x0000000000007919 */ /* 0x000e220000002100 */
[----:B------:R-:W1:Y:S01]  /*00b0*/  LDCU.64 UR6, c[0x0][0x388] ;  /* 0x00007100ff0677ac */ /* 0x000e620008000a00 */
[----:B------:R-:W2:Y:S01]  /*00c0*/  LDC R5, c[0x0][0x390] ;  /* 0x0000e400ff057b82 */ /* 0x000ea20000000800 */
[----:B0-----:R-:W-:-:S05]  /*00d0*/  IADD3 R0, P0, PT, R0, UR4, RZ ;  /* 0x0000000400007c10 */ /* 0x001fca000ff1e0ff */
[----:B------:R-:W-:Y:S01]  /*00e0*/  IMAD.X R3, RZ, RZ, UR5, P0 ;  /* 0x00000005ff037e24 */ /* 0x000fe200080e06ff */
[----:B-1----:R-:W-:-:S04]  /*00f0*/  LEA R2, P0, R0, UR6, 0x2 ;  /* 0x0000000600027c11 */ /* 0x002fc8000f8010ff */
[----:B------:R-:W-:-:S05]  /*0100*/  LEA.HI.X R3, R0, UR7, R3, 0x2, P0 ;  /* 0x0000000700037c11 */ /* 0x000fca00080f1403 */
[----:B--2---:R-:W-:Y:S04]  /*0110*/  STG.E desc[UR8][R2.64], R5 ;  /* 0x0000000502007986 */ /* 0x004fe8000c101908 */
[----:B------:R-:W-:Y:S01]  /*0120*/  STG.E desc[UR8][R2.64+0x400], R5 ;  /* 0x0004000502007986 */ /* 0x000fe2000c101908 */
[----:B------:R-:W-:Y:S05]  /*0130*/  EXIT ;  /* 0x000000000000794d */ /* 0x000fea0003800000 */
.L_x_0:
[----:B------:R-:W0:Y:S01]  /*0140*/  S2R R0, SR_TID.X ;  /* 0x0000000000007919 */ /* 0x000e220000002100 */
[----:B------:R-:W-:Y:S01]  /*0150*/  IMAD.U32 R2, RZ, RZ, UR7 ;  /* 0x00000007ff027e24 */ /* 0x000fe2000f8e00ff */
[----:B------:R-:W1:Y:S01]  /*0160*/  LDCU.64 UR10, c[0x0][0x388] ;  /* 0x00007100ff0a77ac */ /* 0x000e620008000a00 */
[----:B------:R-:W-:Y:S01]  /*0170*/  IMAD.U32 R4, RZ, RZ, UR7 ;  /* 0x00000007ff047e24 */ /* 0x000fe2000f8e00ff */
[----:B0-----:R-:W-:-:S04]  /*0180*/  ISETP.LT.U32.AND P0, PT, R0, UR6, PT ;  /* 0x0000000600007c0c */ /* 0x001fc8000bf01070 */
[----:B------:R-:W-:Y:S01]  /*0190*/  ISETP.GT.U32.AND.EX P0, PT, R2, RZ, PT, P0 ;  /* 0x000000ff0200720c */ /* 0x000fe20003f04100 */
[C---:B------:R-:W-:Y:S01]  /*01a0*/  VIADD R2, R0.reuse, 0x100 ;  /* 0x0000010000027836 */ /* 0x040fe20000000000 */
[----:B------:R-:W-:-:S04]  /*01b0*/  IADD3 R0, P2, PT, R0, UR4, RZ ;  /* 0x0000000400007c10 */ /* 0x000fc8000ff5e0ff */
[----:B------:R-:W-:Y:S01]  /*01c0*/  ISETP.LT.U32.AND P1, PT, R2, UR6, PT ;  /* 0x0000000602007c0c */ /* 0x000fe2000bf21070 */
[----:B------:R-:W-:Y:S01]  /*01d0*/  IMAD.X R3, RZ, RZ, UR5, P2 ;  /* 0x00000005ff037e24 */ /* 0x000fe200090e06ff */
[----:B-1----:R-:W-:Y:S02]  /*01e0*/  LEA R2, P2, R0, UR10, 0x2 ;  /* 0x0000000a00027c11 */ /* 0x002fe4000f8410ff */
[----:B------:R-:W-:Y:S02]  /*01f0*/  ISETP.GT.U32.AND.EX P1, PT, R4, RZ, PT, P1 ;  /* 0x000000ff0400720c */ /* 0x000fe40003f24110 */
[----:B------:R-:W-:Y:S01]  /*0200*/  LEA.HI.X R3, R0, UR11, R3, 0x2, P2 ;  /* 0x0000000b00037c11 */ /* 0x000fe200090f1403 */
[----:B------:R-:W0:Y:S04]  /*0210*/  @P0 LDC R5, c[0x0][0x390] ;  /* 0x0000e400ff050b82 */ /* 0x000e280000000800 */
[----:B0-----:R0:W-:Y:S06]  /*0220*/  @P0 STG.E desc[UR8][R2.64], R5 ;  /* 0x0000000502000986 */ /* 0x0011ec000c101908 */
[----:B------:R-:W-:Y:S05]  /*0230*/  @!P1 EXIT ;  /* 0x000000000000994d */ /* 0x000fea0003800000 */
[----:B0-----:R-:W0:Y:S02]  /*0240*/  LDC R5, c[0x0][0x390] ;  /* 0x0000e400ff057b82 */ /* 0x001e240000000800 */
[----:B0-----:R-:W-:Y:S01]  /*0250*/  STG.E desc[UR8][R2.64+0x400], R5 ;  /* 0x0004000502007986 */ /* 0x001fe2000c101908 */
[----:B------:R-:W-:Y:S05]  /*0260*/  EXIT ;  /* 0x000000000000794d */ /* 0x000fea0003800000 */
.L_x_1:
[----:B------:R-:W-:-:S00]  /*0270*/  BRA `(.L_x_1) ;  /* 0xfffffffc00fc7947 */ /* 0x000fc0000383ffff */
[----:B------:R-:W-:-:S00]  /*0280*/  NOP ;  /* 0x0000000000007918 */ /* 0x000fc00000000000 */
[----:B------:R-:W-:-:S00]  /*0290*/  NOP ;  /* 0x0000000000007918 */ /* 0x000fc00000000000 */
[----:B------:R-:W-:-:S00]  /*02a0*/  NOP ;  /* 0x0000000000007918 */ /* 0x000fc00000000000 */
[----:B------:R-:W-:-:S00]  /*02b0*/  NOP ;  /* 0x0000000000007918 */ /* 0x000fc00000000000 */
[----:B------:R-:W-:-:S00]  /*02c0*/  NOP ;  /* 0x0000000000007918 */ /* 0x000fc00000000000 */
[----:B------:R-:W-:-:S00]  /*02d0*/  NOP ;  /* 0x0000000000007918 */ /* 0x000fc00000000000 */
[----:B------:R-:W-:-:S00]  /*02e0*/  NOP ;  /* 0x0000000000007918 */ /* 0x000fc00000000000 */
[----:B------:R-:W-:-:S00]  /*02f0*/  NOP ;  /* 0x0000000000007918 */ /* 0x000fc00000000000 */
.L_x_13:


//--------------------- .text._ZN3cub18CUB_300001_SM_10006detail11EmptyKernelIvEEvv --------------------------
	.section	.text._ZN3cub18CUB_300001_SM_10006detail11EmptyKernelIvEEvv,"ax",@progbits
	.align	128
        .global         _ZN3cub18CUB_300001_SM_10006detail11EmptyKernelIvEEvv
        .type           _ZN3cub18CUB_300001_SM_10006detail11EmptyKernelIvEEvv,@function
        .size           _ZN3cub18CUB_300001_SM_10006detail11EmptyKernelIvEEvv,(.L_x_14 - _ZN3cub18CUB_300001_SM_10006detail11EmptyKernelIvEEvv)
        .other          _ZN3cub18CUB_300001_SM_10006detail11EmptyKernelIvEEvv,@"STO_CUDA_ENTRY STV_DEFAULT"
_ZN3cub18CUB_300001_SM_10006detail11EmptyKernelIvEEvv:
.text._ZN3cub18CUB_300001_SM_10006detail11EmptyKernelIvEEvv:
[----:B------:R-:W-:Y:S01]  /*0000*/  LDC R1, c[0x0][0x37c] ;  /* 0x0000df00ff017b82 */ /* 0x000fe20000000800 */
[----:B------:R-:W-:Y:S05]  /*0010*/  EXIT ;  /* 0x000000000000794d */ /* 0x000fea0003800000 */
.L_x_2:
        /* <DEDUP_REMOVED lines=14> */
.L_x_14:


//--------------------- .text._Z20tiled_mat_mul_kernelPfS_S_i --------------------------
	.section	.text._Z20tiled_mat_mul_kernelPfS_S_i,"ax",@progbits
	.align	128
        .global         _Z20tiled_mat_mul_kernelPfS_S_i
        .type           _Z20tiled_mat_mul_kernelPfS_S_i,@function
        .size           _Z20tiled_mat_mul_kernelPfS_S_i,(.L_x_15 - _Z20tiled_mat_mul_kernelPfS_S_i)
        .other          _Z20tiled_mat_mul_kernelPfS_S_i,@"STO_CUDA_ENTRY STV_DEFAULT"
_Z20tiled_mat_mul_kernelPfS_S_i:
.text._Z20tiled_mat_mul_kernelPfS_S_i:
[----:B------:R-:W-:Y:S01]  /*0000*/  LDC R1, c[0x0][0x37c] ;  /* 0x0000df00ff017b82 */ /* 0x000fe20000000800 */
[----:B------:R-:W0:Y:S07]  /*0010*/  S2R R0, SR_TID.X ;  /* 0x0000000000007919 */ /* 0x000e2e0000002100 */
[----:B------:R-:W0:Y:S01]  /*0020*/  S2UR UR7, SR_CTAID.X ;  /* 0x00000000000779c3 */ /* 0x000e220000002500 */
[----:B------:R-:W1:Y:S07]  /*0030*/  S2R R2, SR_TID.Y ;  /* 0x0000000000027919 */ /* 0x000e6e0000002200 */
[----:B------:R-:W0:Y:S08]  /*0040*/  LDC R3, c[0x0][0x398] ;  /* 0x0000e600ff037b82 */ /* 0x000e300000000800 */
[----:B------:R-:W1:Y:S01]  /*0050*/  S2UR UR4, SR_CTAID.Y ;  /* 0x00000000000479c3 */ /* 0x000e620000002600 */
[----:B0-----:R-:W-:-:S02]  /*0060*/  IMAD R24, R3, UR7, R0 ;  /* 0x0000000703187c24 */ /* 0x001fc4000f8e0200 */
[----:B-1----:R-:W-:-:S05]  /*0070*/  IMAD R6, R3, UR4, R2 ;  /* 0x0000000403067c24 */ /* 0x002fca000f8e0202 */
[----:B------:R-:W-:-:S04]  /*0080*/  VIMNMX R4, PT, PT, R24, R6, !PT ;  /* 0x0000000618047248 */ /* 0x000fc80007fe0100 */
[----:B------:R-:W-:-:S13]  /*0090*/  ISETP.GE.AND P0, PT, R4, R3, PT ;  /* 0x000000030400720c */ /* 0x000fda0003f06270 */
[----:B------:R-:W-:Y:S05]  /*00a0*/  @P0 EXIT ;  /* 0x000000000000094d */ /* 0x000fea0003800000 */
[----:B------:R-:W-:Y:S01]  /*00b0*/  ISETP.GE.AND P0, PT, R3, 0x10, PT ;  /* 0x000000100300780c */ /* 0x000fe20003f06270 */
[----:B------:R-:W0:Y:S01]  /*00c0*/  LDCU.64 UR8, c[0x0][0x358] ;  /* 0x00006b00ff0877ac */ /* 0x000e220008000a00 */
[----:B------:R-:W-:Y:S01]  /*00d0*/  SHF.R.S32.HI R4, RZ, 0x1f, R3 ;  /* 0x0000001fff047819 */ /* 0x000fe20000011403 */
[----:B------:R-:W-:-:S03]  /*00e0*/  HFMA2 R31, -RZ, RZ, 0, 0 ;  /* 0x00000000ff1f7431 */ /* 0x000fc600000001ff */
[----:B------:R-:W-:-:S07]  /*00f0*/  LEA.HI R4, R4, R3, RZ, 0x4 ;  /* 0x0000000304047211 */ /* 0x000fce00078f20ff */
[----:B------:R-:W-:Y:S05]  /*0100*/  @!P0 BRA `(.L_x_3) ;  /* 0x0000001400f08947 */ /* 0x000fea0003800000 */
[----:B------:R-:W-:Y:S02]  /*0110*/  SHF.R.S32.HI R29, RZ, 0x4, R4 ;  /* 0x00000004ff1d7819 */ /* 0x000fe40000011404 */
[----:B------:R-:W-:Y:S02]  /*0120*/  MOV R31, RZ ;  /* 0x000000ff001f7202 */ /* 0x000fe40000000f00 */
[----:B------:R-:W-:Y:S02]  /*0130*/  IADD3 R4, PT, PT, R29, -0x1, RZ ;  /* 0xffffffff1d047810 */ /* 0x000fe40007ffe0ff */
[----:B------:R-:W-:Y:S02]  /*0140*/  MOV R5, RZ ;  /* 0x000000ff00057202 */ /* 0x000fe40000000f00 */
[----:B------:R-:W-:Y:S01]  /*0150*/  ISETP.GE.U32.AND P0, PT, R4, 0x3, PT ;  /* 0x000000030400780c */ /* 0x000fe20003f06070 */
[----:B------:R-:W-:-:S12]  /*0160*/  IMAD R4, R6, R3, R0 ;  /* 0x0000000306047224 */ /* 0x000fd800078e0200 */
[----:B------:R-:W-:Y:S05]  /*0170*/  @!P0 BRA `(.L_x_4) ;  /* 0x0000000c00308947 */ /* 0x000fea0003800000 */
[----:B------:R-:W1:Y:S01]  /*0180*/  S2UR UR6, SR_CgaCtaId ;  /* 0x00000000000679c3 */ /* 0x000e620000008800 */
[----:B------:R-:W-:Y:S01]  /*0190*/  UMOV UR4, 0x400 ;  /* 0x0000040000047882 */ /* 0x000fe20000000000 */
[----:B------:R-:W-:Y:S01]  /*01a0*/  IADD3 R22, PT, PT, R2, UR7, RZ ;  /* 0x0000000702167c10 */ /* 0x000fe2000fffe0ff */
[----:B------:R-:W-:Y:S01]  /*01b0*/  UIADD3 UR5, UPT, UPT, UR4, 0x400, URZ ;  /* 0x0000040004057890 */ /* 0x000fe2000fffe0ff */
[----:B------:R-:W-:Y:S01]  /*01c0*/  LOP3.LUT R5, R29, 0x7fffffc, RZ, 0xc0, !PT ;  /* 0x07fffffc1d057812 */ /* 0x000fe200078ec0ff */
[----:B------:R-:W-:Y:S01]  /*01d0*/  HFMA2 R31, -RZ, RZ, 0, 0 ;  /* 0x00000000ff1f7431 */ /* 0x000fe200000001ff */
[C---:B------:R-:W-:Y:S02]  /*01e0*/  IADD3 R30, PT, PT, R22.reuse, 0x30, RZ ;  /* 0x00000030161e7810 */ /* 0x040fe40007ffe0ff */
[C---:B------:R-:W-:Y:S02]  /*01f0*/  IADD3 R28, PT, PT, R22.reuse, 0x20, RZ ;  /* 0x00000020161c7810 */ /* 0x040fe40007ffe0ff */
[C---:B------:R-:W-:Y:S01]  /*0200*/  IADD3 R26, PT, PT, R22.reuse, 0x10, RZ ;  /* 0x00000010161a7810 */ /* 0x040fe20007ffe0ff */
[-CC-:B------:R-:W-:Y:S01]  /*0210*/  IMAD R22, R22, R3.reuse, R0.reuse ;  /* 0x0000000316167224 */ /* 0x180fe200078e0200 */
[----:B------:R-:W-:Y:S01]  /*0220*/  MOV R27, R4 ;  /* 0x00000004001b7202 */ /* 0x000fe20000000f00 */
[-CC-:B------:R-:W-:Y:S01]  /*0230*/  IMAD R30, R30, R3.reuse, R0.reuse ;  /* 0x000000031e1e7224 */ /* 0x180fe200078e0200 */
[----:B------:R-:W-:Y:S01]  /*0240*/  IADD3 R25, PT, PT, -R5, RZ, RZ ;  /* 0x000000ff05197210 */ /* 0x000fe20007ffe1ff */
[----:B------:R-:W-:-:S02]  /*0250*/  IMAD R28, R28, R3, R0 ;  /* 0x000000031c1c7224 */ /* 0x000fc400078e0200 */
[----:B------:R-:W-:Y:S01]  /*0260*/  IMAD R26, R26, R3, R0 ;  /* 0x000000031a1a7224 */ /* 0x000fe200078e0200 */
[----:B-1----:R-:W-:Y:S02]  /*0270*/  ULEA UR4, UR6, UR4, 0x18 ;  /* 0x0000000406047291 */ /* 0x002fe4000f8ec0ff */
[----:B------:R-:W-:-:S04]  /*0280*/  ULEA UR5, UR6, UR5, 0x18 ;  /* 0x0000000506057291 */ /* 0x000fc8000f8ec0ff */
[----:B------:R-:W-:Y:S02]  /*0290*/  LEA R23, R2, UR4, 0x6 ;  /* 0x0000000402177c11 */ /* 0x000fe4000f8e30ff */
[C---:B------:R-:W-:Y:S02]  /*02a0*/  LEA R21, R0.reuse, UR5, 0x2 ;  /* 0x0000000500157c11 */ /* 0x040fe4000f8e10ff */
[----:B------:R-:W-:Y:S02]  /*02b0*/  LEA R20, R0, R23, 0x2 ;  /* 0x0000001700147211 */ /* 0x000fe400078e10ff */
[----:B------:R-:W-:-:S07]  /*02c0*/  LEA R7, R2, R21, 0x6 ;  /* 0x0000001502077211 */ /* 0x000fce00078e30ff */
.L_x_5:
[----:B------:R-:W1:Y:S08]  /*02d0*/  LDC.64 R16, c[0x0][0x380] ;  /* 0x0000e000ff107b82 */ /* 0x000e700000000a00 */
[----:B------:R-:W2:Y:S01]  /*02e0*/  LDC.64 R18, c[0x0][0x388] ;  /* 0x0000e200ff127b82 */ /* 0x000ea20000000a00 */
[----:B-1----:R-:W-:-:S05]  /*02f0*/  IMAD.WIDE R16, R27, 0x4, R16 ;  /* 0x000000041b107825 */ /* 0x002fca00078e0210 */
[----:B0-----:R-:W3:Y:S01]  /*0300*/  LDG.E R11, desc[UR8][R16.64] ;  /* 0x00000008100b7981 */ /* 0x001ee2000c1e1900 */
[----:B--2---:R-:W-:-:S05]  /*0310*/  IMAD.WIDE.U32 R8, R22, 0x4, R18 ;  /* 0x0000000416087825 */ /* 0x004fca00078e0012 */
[----:B------:R-:W2:Y:S04]  /*0320*/  LDG.E R32, desc[UR8][R8.64] ;  /* 0x0000000808207981 */ /* 0x000ea8000c1e1900 */
[----:B---3--:R-:W-:Y:S04]  /*0330*/  STS [R20], R11 ;  /* 0x0000000b14007388 */ /* 0x008fe80000000800 */
[----:B--2---:R-:W-:Y:S01]  /*0340*/  STS [R7], R32 ;  /* 0x0000002007007388 */ /* 0x004fe20000000800 */
[----:B------:R-:W-:Y:S06]  /*0350*/  BAR.SYNC.DEFER_BLOCKING 0x0 ;  /* 0x0000000000007b1d */ /* 0x000fec0000010000 */
[----:B------:R-:W-:Y:S04]  /*0360*/  LDS R10, [R21] ;  /* 0x00000000150a7984 */ /* 0x000fe80000000800 */
[----:B------:R-:W0:Y:S04]  /*0370*/  LDS.128 R12, [R23] ;  /* 0x00000000170c7984 */ /* 0x000e280000000c00 */
[----:B------:R-:W1:Y:S04]  /*0380*/  LDS R35, [R21+0x40] ;  /* 0x0000400015237984 */ /* 0x000e680000000800 */
[----:B------:R-:W2:Y:S04]  /*0390*/  LDS R33, [R21+0x80] ;  /* 0x0000800015217984 */ /* 0x000ea80000000800 */
[----:B------:R-:W-:Y:S04]  /*03a0*/  LDS R32, [R21+0x140] ;  /* 0x0001400015207984 */ /* 0x000fe80000000800 */
[----:B------:R-:W-:Y:S01]  /*03b0*/  LDS R37, [R21+0x340] ;  /* 0x0003400015257984 */ /* 0x000fe20000000800 */
[----:B0-----:R-:W-:-:S03]  /*03c0*/  FFMA R10, R12, R10, R31 ;  /* 0x0000000a0c0a7223 */ /* 0x001fc6000000001f */
[----:B------:R-:W0:Y:S01]  /*03d0*/  LDS R12, [R21+0xc0] ;  /* 0x0000c000150c7984 */ /* 0x000e220000000800 */
[----:B-1----:R-:W-:-:S03]  /*03e0*/  FFMA R34, R35, R13, R10 ;  /* 0x0000000d23227223 */ /* 0x002fc6000000000a */
[----:B------:R-:W-:Y:S04]  /*03f0*/  LDS R13, [R21+0x100] ;  /* 0x00010000150d7984 */ /* 0x000fe80000000800 */
[----:B------:R-:W1:Y:S04]  /*0400*/  LDS.128 R8, [R23+0x10] ;  /* 0x0000100017087984 */ /* 0x000e680000000c00 */
[----:B------:R-:W3:Y:S01]  /*0410*/  LDS R31, [R21+0x180] ;  /* 0x00018000151f7984 */ /* 0x000ee20000000800 */
[----:B--2---:R-:W-:-:S03]  /*0420*/  FFMA R33, R33, R14, R34 ;  /* 0x0000000e21217223 */ /* 0x004fc60000000022 */
[----:B------:R-:W-:Y:S01]  /*0430*/  LDS R34, [R21+0x3c0] ;  /* 0x0003c00015227984 */ /* 0x000fe20000000800 */
[----:B0-----:R-:W-:-:S03]  /*0440*/  FFMA R15, R12, R15, R33 ;  /* 0x0000000f0c0f7223 */ /* 0x001fc60000000021 */
[----:B------:R-:W-:Y:S01]  /*0450*/  LDS R33, [R21+0x240] ;  /* 0x0002400015217984 */ /* 0x000fe20000000800 */
[----:B-1----:R-:W-:-:S03]  /*0460*/  FFMA R13, R8, R13, R15 ;  /* 0x0000000d080d7223 */ /* 0x002fc6000000000f */
[----:B------:R-:W0:Y:S01]  /*0470*/  LDS R8, [R21+0x1c0] ;  /* 0x0001c00015087984 */ /* 0x000e220000000800 */
[----:B------:R-:W-:-:S03]  /*0480*/  FFMA R32, R32, R9, R13 ;  /* 0x0000000920207223 */ /* 0x000fc6000000000d */
[----:B------:R-:W-:Y:S04]  /*0490*/  LDS R9, [R21+0x200] ;  /* 0x0002000015097984 */ /* 0x000fe80000000800 */
[----:B------:R-:W1:Y:S01]  /*04a0*/  LDS.128 R12, [R23+0x20] ;  /* 0x00002000170c7984 */ /* 0x000e620000000c00 */
[----:B---3--:R-:W-:-:S03]  /*04b0*/  FFMA R31, R31, R10, R32 ;  /* 0x0000000a1f1f7223 */ /* 0x008fc60000000020 */
[----:B------:R-:W2:Y:S04]  /*04c0*/  LDS R32, [R21+0x280] ;  /* 0x0002800015207984 */ /* 0x000ea80000000800 */
[----:B------:R-:W3:Y:S01]  /*04d0*/  LDS R10, [R21+0x2c0] ;  /* 0x0002c000150a7984 */ /* 0x000ee20000000800 */
[----:B0-----:R-:W-:-:S03]  /*04e0*/  FFMA R11, R8, R11, R31 ;  /* 0x0000000b080b7223 */ /* 0x001fc6000000001f */
[----:B------:R-:W-:Y:S01]  /*04f0*/  LDS R31, [R21+0x380] ;  /* 0x00038000151f7984 */ /* 0x000fe20000000800 */
[----:B-1----:R-:W-:-:S03]  /*0500*/  FFMA R12, R12, R9, R11 ;  /* 0x000000090c0c7223 */ /* 0x002fc6000000000b */
[----:B------:R-:W-:Y:S01]  /*0510*/  LDS R9, [R21+0x300] ;  /* 0x0003000015097984 */ /* 0x000fe20000000800 */
[----:B------:R-:W-:-:S04]  /*0520*/  FFMA R13, R33, R13, R12 ;  /* 0x0000000d210d7223 */ /* 0x000fc8000000000c */
[----:B--2---:R-:W-:-:S04]  /*0530*/  FFMA R13, R32, R14, R13 ;  /* 0x0000000e200d7223 */ /* 0x004fc8000000000d */
[----:B---3--:R-:W-:Y:S02]  /*0540*/  FFMA R11, R10, R15, R13 ;  /* 0x0000000f0a0b7223 */ /* 0x008fe4000000000d */
[----:B------:R-:W0:Y:S01]  /*0550*/  LDS.128 R12, [R23+0x30] ;  /* 0x00003000170c7984 */ /* 0x000e220000000c00 */
[----:B------:R-:W-:Y:S01]  /*0560*/  IMAD.WIDE.U32 R32, R26, 0x4, R18 ;  /* 0x000000041a207825 */ /* 0x000fe200078e0012 */
[----:B------:R-:W-:Y:S06]  /*0570*/  BAR.SYNC.DEFER_BLOCKING 0x0 ;  /* 0x0000000000007b1d */ /* 0x000fec0000010000 */
[----:B------:R-:W2:Y:S04]  /*0580*/  LDG.E R32, desc[UR8][R32.64] ;  /* 0x0000000820207981 */ /* 0x000ea8000c1e1900 */
[----:B------:R-:W3:Y:S01]  /*0590*/  LDG.E R33, desc[UR8][R16.64+0x40] ;  /* 0x0000400810217981 */ /* 0x000ee2000c1e1900 */
[----:B0-----:R-:W-:-:S04]  /*05a0*/  FFMA R12, R12, R9, R11 ;  /* 0x000000090c0c7223 */ /* 0x001fc8000000000b */
[----:B------:R-:W-:-:S04]  /*05b0*/  FFMA R36, R37, R13, R12 ;  /* 0x0000000d25247223 */ /* 0x000fc8000000000c */
[----:B------:R-:W-:-:S04]  /*05c0*/  FFMA R31, R31, R14, R36 ;  /* 0x0000000e1f1f7223 */ /* 0x000fc80000000024 */
[----:B------:R-:W-:Y:S01]  /*05d0*/  FFMA R15, R34, R15, R31 ;  /* 0x0000000f220f7223 */ /* 0x000fe2000000001f */
        /* <DEDUP_REMOVED lines=8> */
[----:B------:R-:W-:Y:S04]  /*0660*/  LDS R33, [R21+0x180] ;  /* 0x0001800015217984 */ /* 0x000fe80000000800 */
[----:B------:R-:W-:Y:S01]  /*0670*/  LDS R37, [R21+0x340] ;  /* 0x0003400015257984 */ /* 0x000fe20000000800 */
[----:B0-----:R-:W-:-:S03]  /*0680*/  FFMA R15, R8, R35, R15 ;  /* 0x00000023080f7223 */ /* 0x001fc6000000000f */
[----:B------:R-:W0:Y:S01]  /*0690*/  LDS R8, [R21+0xc0] ;  /* 0x0000c00015087984 */ /* 0x000e220000000800 */
[----:B-1----:R-:W-:-:S03]  /*06a0*/  FFMA R34, R12, R9, R15 ;  /* 0x000000090c227223 */ /* 0x002fc6000000000f */
[----:B------:R-:W-:Y:S04]  /*06b0*/  LDS R9, [R21+0x100] ;  /* 0x0001000015097984 */ /* 0x000fe80000000800 */
[----:B------:R-:W1:Y:S01]  /*06c0*/  LDS.128 R12, [R23+0x10] ;  /* 0x00001000170c7984 */ /* 0x000e620000000c00 */
        /* <DEDUP_REMOVED lines=9> */
[----:B------:R-:W-:-:S03]  /*0760*/  FFMA R33, R33, R14, R32 ;  /* 0x0000000e21217223 */ /* 0x000fc60000000020 */
[----:B------:R-:W2:Y:S04]  /*0770*/  LDS R32, [R21+0x280] ;  /* 0x0002800015207984 */ /* 0x000ea80000000800 */
[----:B------:R-:W3:Y:S01]  /*0780*/  LDS R14, [R21+0x2c0] ;  /* 0x0002c000150e7984 */ /* 0x000ee20000000800 */
[----:B0-----:R-:W-:-:S04]  /*0790*/  FFMA R15, R12, R15, R33 ;  /* 0x0000000f0c0f7223 */ /* 0x001fc80000000021 */
[----:B-1----:R-:W-:-:S04]  /*07a0*/  FFMA R8, R8, R13, R15 ;  /* 0x0000000d08087223 */ /* 0x002fc8000000000f */
[----:B------:R-:W-:Y:S02]  /*07b0*/  FFMA R9, R31, R9, R8 ;  /* 0x000000091f097223 */ /* 0x000fe40000000008 */
[----:B------:R-:W-:Y:S02]  /*07c0*/  LDS R31, [R21+0x380] ;  /* 0x00038000151f7984 */ /* 0x000fe40000000800 */
[----:B--2---:R-:W-:Y:S02]  /*07d0*/  FFMA R13, R32, R10, R9 ;  /* 0x0000000a200d7223 */ /* 0x004fe40000000009 */
[----:B------:R-:W-:Y:S02]  /*07e0*/  LDS R9, [R21+0x300] ;  /* 0x0003000015097984 */ /* 0x000fe40000000800 */
        /* <DEDUP_REMOVED lines=10> */
[----:B------:R-:W-:Y:S01]  /*0890*/  IMAD.WIDE.U32 R18, R30, 0x4, R18 ;  /* 0x000000041e127825 */ /* 0x000fe200078e0012 */
[----:B---3--:R-:W-:Y:S04]  /*08a0*/  STS [R20], R33 ;  /* 0x0000002114007388 */ /* 0x008fe80000000800 */
[----:B--2---:R-:W-:Y:S01]  /*08b0*/  STS [R7], R32 ;  /* 0x0000002007007388 */ /* 0x004fe20000000800 */
[----:B------:R-:W-:Y:S06]  /*08c0*/  BAR.SYNC.DEFER_BLOCKING 0x0 ;  /* 0x0000000000007b1d */ /* 0x000fec0000010000 */
[----:B------:R-:W-:Y:S04]  /*08d0*/  LDS R35, [R21] ;  /* 0x0000000015237984 */ /* 0x000fe80000000800 */
[----:B------:R-:W0:Y:S04]  /*08e0*/  LDS.128 R8, [R23] ;  /* 0x0000000017087984 */ /* 0x000e280000000c00 */
[----:B------:R-:W1:Y:S04]  /*08f0*/  LDS R12, [R21+0x40] ;  /* 0x00004000150c7984 */ /* 0x000e680000000800 */
[----:B------:R-:W2:Y:S04]  /*0900*/  LDS R31, [R21+0x80] ;  /* 0x00008000151f7984 */ /* 0x000ea80000000800 */
[----:B------:R-:W3:Y:S04]  /*0910*/  LDS R33, [R21+0xc0] ;  /* 0x0000c00015217984 */ /* 0x000ee80000000800 */
[----:B------:R-:W-:Y:S01]  /*0920*/  LDS R34, [R21+0x340] ;  /* 0x0003400015227984 */ /* 0x000fe20000000800 */
[----:B0-----:R-:W-:-:S03]  /*0930*/  FFMA R15, R8, R35, R15 ;  /* 0x00000023080f7223 */ /* 0x001fc6000000000f */
[----:B------:R-:W-:Y:S01]  /*0940*/  LDS R8, [R21+0x140] ;  /* 0x0001400015087984 */ /* 0x000fe20000000800 */
[----:B-1----:R-:W-:-:S03]  /*0950*/  FFMA R32, R12, R9, R15 ;  /* 0x000000090c207223 */ /* 0x002fc6000000000f */
[----:B------:R-:W-:Y:S04]  /*0960*/  LDS R9, [R21+0x100] ;  /* 0x0001000015097984 */ /* 0x000fe80000000800 */
[----:B------:R-:W0:Y:S01]  /*0970*/  LDS.128 R12, [R23+0x10] ;  /* 0x00001000170c7984 */ /* 0x000e220000000c00 */
[----:B--2---:R-:W-:-:S03]  /*0980*/  FFMA R10, R31, R10, R32 ;  /* 0x0000000a1f0a7223 */ /* 0x004fc60000000020 */
[----:B------:R-:W1:Y:S01]  /*0990*/  LDS R31, [R21+0x180] ;  /* 0x00018000151f7984 */ /* 0x000e620000000800 */
[----:B---3--:R-:W-:-:S03]  /*09a0*/  FFMA R11, R33, R11, R10 ;  /* 0x0000000b210b7223 */ /* 0x008fc6000000000a */
[----:B------:R-:W-:Y:S04]  /*09b0*/  LDS R33, [R21+0x200] ;  /* 0x0002000015217984 */ /* 0x000fe80000000800 */
[----:B------:R-:W-:Y:S01]  /*09c0*/  LDS R35, [R21+0x240] ;  /* 0x0002400015237984 */ /* 0x000fe20000000800 */
[----:B0-----:R-:W-:-:S03]  /*09d0*/  FFMA R9, R12, R9, R11 ;  /* 0x000000090c097223 */ /* 0x001fc6000000000b */
[----:B------:R-:W0:Y:S01]  /*09e0*/  LDS R12, [R21+0x1c0] ;  /* 0x0001c000150c7984 */ /* 0x000e220000000800 */
[----:B------:R-:W-:-:S03]  /*09f0*/  FFMA R32, R8, R13, R9 ;  /* 0x0000000d08207223 */ /* 0x000fc60000000009 */
[----:B------:R-:W2:Y:S04]  /*0a00*/  LDS.128 R8, [R23+0x20] ;  /* 0x0000200017087984 */ /* 0x000ea80000000c00 */
[----:B------:R-:W3:Y:S01]  /*0a10*/  LDS R13, [R21+0x280] ;  /* 0x00028000150d7984 */ /* 0x000ee20000000800 */
[----:B-1----:R-:W-:-:S03]  /*0a20*/  FFMA R31, R31, R14, R32 ;  /* 0x0000000e1f1f7223 */ /* 0x002fc60000000020 */
[----:B------:R-:W-:Y:S01]  /*0a30*/  LDS R32, [R21+0x3c0] ;  /* 0x0003c00015207984 */ /* 0x000fe20000000800 */
[----:B0-----:R-:W-:-:S04]  /*0a40*/  FFMA R15, R12, R15, R31 ;  /* 0x0000000f0c0f7223 */ /* 0x001fc8000000001f */
[----:B--2---:R-:W-:Y:S02]  /*0a50*/  FFMA R8, R8, R33, R15 ;  /* 0x0000002108087223 */ /* 0x004fe4000000000f */
[----:B------:R-:W-:Y:S02]  /*0a60*/  LDS R33, [R21+0x380] ;  /* 0x0003800015217984 */ /* 0x000fe40000000800 */
[----:B------:R-:W-:Y:S02]  /*0a70*/  FFMA R12, R35, R9, R8 ;  /* 0x00000009230c7223 */ /* 0x000fe40000000008 */
[----:B------:R-:W0:Y:S02]  /*0a80*/  LDS R8, [R21+0x2c0] ;  /* 0x0002c00015087984 */ /* 0x000e240000000800 */
[----:B---3--:R-:W-:Y:S02]  /*0a90*/  FFMA R9, R13, R10, R12 ;  /* 0x0000000a0d097223 */ /* 0x008fe4000000000c */
[----:B------:R-:W-:Y:S04]  /*0aa0*/  LDS R35, [R21+0x300] ;  /* 0x0003000015237984 */ /* 0x000fe80000000800 */
[----:B------:R-:W1:Y:S01]  /*0ab0*/  LDS.128 R12, [R23+0x30] ;  /* 0x00003000170c7984 */ /* 0x000e620000000c00 */
[----:B------:R-:W-:Y:S06]  /*0ac0*/  BAR.SYNC.DEFER_BLOCKING 0x0 ;  /* 0x0000000000007b1d */ /* 0x000fec0000010000 */
[----:B------:R0:W2:Y:S04]  /*0ad0*/  LDG.E R16, desc[UR8][R16.64+0xc0] ;  /* 0x0000c00810107981 */ /* 0x0000a8000c1e1900 */
[----:B------:R-:W3:Y:S01]  /*0ae0*/  LDG.E R18, desc[UR8][R18.64] ;  /* 0x0000000812127981 */ /* 0x000ee2000c1e1900 */
[----:B0-----:R-:W-:-:S04]  /*0af0*/  FFMA R17, R8, R11, R9 ;  /* 0x0000000b08117223 */ /* 0x001fc80000000009 */
[----:B-1----:R-:W-:-:S04]  /*0b00*/  FFMA R35, R12, R35, R17 ;  /* 0x000000230c237223 */ /* 0x002fc80000000011 */
[----:B------:R-:W-:-:S04]  /*0b10*/  FFMA R34, R34, R13, R35 ;  /* 0x0000000d22227223 */ /* 0x000fc80000000023 */
[----:B------:R-:W-:-:S04]  /*0b20*/  FFMA R33, R33, R14, R34 ;  /* 0x0000000e21217223 */ /* 0x000fc80000000022 */
[----:B------:R-:W-:Y:S01]  /*0b30*/  FFMA R17, R32, R15, R33 ;  /* 0x0000000f20117223 */ /* 0x000fe20000000021 */
[----:B------:R-:W-:-:S04]  /*0b40*/  IADD3 R25, PT, PT, R25, 0x4, RZ ;  /* 0x0000000419197810 */ /* 0x000fc80007ffe0ff */
[----:B------:R-:W-:Y:S02]  /*0b50*/  ISETP.NE.AND P0, PT, R25, RZ, PT ;  /* 0x000000ff1900720c */ /* 0x000fe40003f05270 */
[----:B------:R-:W-:Y:S02]  /*0b60*/  IADD3 R27, PT, PT, R27, 0x40, RZ ;  /* 0x000000401b1b7810 */ /* 0x000fe40007ffe0ff */
[C---:B------:R-:W-:Y:S02]  /*0b70*/  LEA R30, R3.reuse, R30, 0x6 ;  /* 0x0000001e031e7211 */ /* 0x040fe400078e30ff */
[C---:B------:R-:W-:Y:S02]  /*0b80*/  LEA R28, R3.reuse, R28, 0x6 ;  /* 0x0000001c031c7211 */ /* 0x040fe400078e30ff */
[C---:B------:R-:W-:Y:S02]  /*0b90*/  LEA R26, R3.reuse, R26, 0x6 ;  /* 0x0000001a031a7211 */ /* 0x040fe400078e30ff */
[----:B------:R-:W-:Y:S01]  /*0ba0*/  LEA R22, R3, R22, 0x6 ;  /* 0x0000001603167211 */ /* 0x000fe200078e30ff */
[----:B--2---:R-:W-:Y:S04]  /*0bb0*/  STS [R20], R16 ;  /* 0x0000001014007388 */ /* 0x004fe80000000800 */
[----:B---3--:R-:W-:Y:S01]  /*0bc0*/  STS [R7], R18 ;  /* 0x0000001207007388 */ /* 0x008fe20000000800 */
[----:B------:R-:W-:Y:S06]  /*0bd0*/  BAR.SYNC.DEFER_BLOCKING 0x0 ;  /* 0x0000000000007b1d */ /* 0x000fec0000010000 */
[----:B------:R-:W-:Y:S04]  /*0be0*/  LDS R31, [R21] ;  /* 0x00000000151f7984 */ /* 0x000fe80000000800 */
[----:B------:R-:W0:Y:S04]  /*0bf0*/  LDS.128 R8, [R23] ;  /* 0x0000000017087984 */ /* 0x000e280000000c00 */
[----:B------:R-:W1:Y:S04]  /*0c00*/  LDS R36, [R21+0x40] ;  /* 0x0000400015247984 */ /* 0x000e680000000800 */
[----:B------:R-:W2:Y:S04]  /*0c10*/  LDS R37, [R21+0x80] ;  /* 0x0000800015257984 */ /* 0x000ea80000000800 */
[----:B------:R-:W3:Y:S04]  /*0c20*/  LDS R34, [R21+0xc0] ;  /* 0x0000c00015227984 */ /* 0x000ee80000000800 */
[----:B------:R-:W-:Y:S04]  /*0c30*/  LDS R33, [R21+0x100] ;  /* 0x0001000015217984 */ /* 0x000fe80000000800 */
[----:B------:R-:W4:Y:S04]  /*0c40*/  LDS.128 R12, [R23+0x10] ;  /* 0x00001000170c7984 */ /* 0x000f280000000c00 */
[----:B------:R-:W5:Y:S04]  /*0c50*/  LDS R32, [R21+0x140] ;  /* 0x0001400015207984 */ /* 0x000f680000000800 */
[----:B------:R-:W5:Y:S01]  /*0c60*/  LDS R35, [R21+0x180] ;  /* 0x0001800015237984 */ /* 0x000f620000000800 */
[----:B0-----:R-:W-:-:S03]  /*0c70*/  FFMA R17, R8, R31, R17 ;  /* 0x0000001f08117223 */ /* 0x001fc60000000011 */
[----:B------:R-:W0:Y:S01]  /*0c80*/  LDS R8, [R21+0x1c0] ;  /* 0x0001c00015087984 */ /* 0x000e220000000800 */
[----:B-1----:R-:W-:-:S03]  /*0c90*/  FFMA R36, R36, R9, R17 ;  /* 0x0000000924247223 */ /* 0x002fc60000000011 */
[----:B------:R-:W-:Y:S04]  /*0ca0*/  LDS R31, [R21+0x200] ;  /* 0x00020000151f7984 */ /* 0x000fe80000000800 */
[----:B------:R-:W1:Y:S01]  /*0cb0*/  LDS.128 R16, [R23+0x20] ;  /* 0x0000200017107984 */ /* 0x000e620000000c00 */
[----:B--2---:R-:W-:-:S04]  /*0cc0*/  FFMA R37, R37, R10, R36 ;  /* 0x0000000a25257223 */ /* 0x004fc80000000024 */
[----:B---3--:R-:W-:-:S04]  /*0cd0*/  FFMA R11, R34, R11, R37 ;  /* 0x0000000b220b7223 */ /* 0x008fc80000000025 */
[----:B----4-:R-:W-:Y:S02]  /*0ce0*/  FFMA R11, R12, R33, R11 ;  /* 0x000000210c0b7223 */ /* 0x010fe4000000000b */
[----:B------:R-:W2:Y:S02]  /*0cf0*/  LDS R12, [R21+0x240] ;  /* 0x00024000150c7984 */ /* 0x000ea40000000800 */
[----:B-----5:R-:W-:Y:S02]  /*0d00*/  FFMA R32, R32, R13, R11 ;  /* 0x0000000d20207223 */ /* 0x020fe4000000000b */
[----:B------:R-:W3:Y:S02]  /*0d10*/  LDS R13, [R21+0x280] ;  /* 0x00028000150d7984 */ /* 0x000ee40000000800 */
[----:B------:R-:W-:Y:S02]  /*0d20*/  FFMA R35, R35, R14, R32 ;  /* 0x0000000e23237223 */ /* 0x000fe40000000020 */
[----:B------:R-:W4:Y:S04]  /*0d30*/  LDS R14, [R21+0x2c0] ;  /* 0x0002c000150e7984 */ /* 0x000f280000000800 */
[----:B------:R-:W-:Y:S01]  /*0d40*/  LDS R32, [R21+0x340] ;  /* 0x0003400015207984 */ /* 0x000fe20000000800 */
[----:B0-----:R-:W-:-:S03]  /*0d50*/  FFMA R35, R8, R15, R35 ;  /* 0x0000000f08237223 */ /* 0x001fc60000000023 */
[----:B------:R-:W-:Y:S04]  /*0d60*/  LDS R15, [R21+0x300] ;  /* 0x00030000150f7984 */ /* 0x000fe80000000800 */
[----:B------:R-:W0:Y:S01]  /*0d70*/  LDS.128 R8, [R23+0x30] ;  /* 0x0000300017087984 */ /* 0x000e220000000c00 */
[----:B-1----:R-:W-:-:S03]  /*0d80*/  FFMA R35, R16, R31, R35 ;  /* 0x0000001f10237223 */ /* 0x002fc60000000023 */
[----:B------:R-:W1:Y:S04]  /*0d90*/  LDS R31, [R21+0x380] ;  /* 0x00038000151f7984 */ /* 0x000e680000000800 */
[----:B------:R-:W5:Y:S01]  /*0da0*/  LDS R16, [R21+0x3c0] ;  /* 0x0003c00015107984 */ /* 0x000f620000000800 */
[----:B--2---:R-:W-:-:S04]  /*0db0*/  FFMA R12, R12, R17, R35 ;  /* 0x000000110c0c7223 */ /* 0x004fc80000000023 */
[----:B---3--:R-:W-:-:S04]  /*0dc0*/  FFMA R13, R13, R18, R12 ;  /* 0x000000120d0d7223 */ /* 0x008fc8000000000c */
[----:B----4-:R-:W-:-:S04]  /*0dd0*/  FFMA R13, R14, R19, R13 ;  /* 0x000000130e0d7223 */ /* 0x010fc8000000000d */
[----:B0-----:R-:W-:-:S04]  /*0de0*/  FFMA R13, R8, R15, R13 ;  /* 0x0000000f080d7223 */ /* 0x001fc8000000000d */
[----:B------:R-:W-:-:S04]  /*0df0*/  FFMA R32, R32, R9, R13 ;  /* 0x0000000920207223 */ /* 0x000fc8000000000d */
[----:B-1----:R-:W-:-:S04]  /*0e00*/  FFMA R31, R31, R10, R32 ;  /* 0x0000000a1f1f7223 */ /* 0x002fc80000000020 */
[----:B-----5:R-:W-:Y:S01]  /*0e10*/  FFMA R31, R16, R11, R31 ;  /* 0x0000000b101f7223 */ /* 0x020fe2000000001f */
[----:B------:R-:W-:Y:S06]  /*0e20*/  BAR.SYNC.DEFER_BLOCKING 0x0 ;  /* 0x0000000000007b1d */ /* 0x000fec0000010000 */
[----:B------:R-:W-:Y:S05]  /*0e30*/  @P0 BRA `(.L_x_5) ;  /* 0xfffffff400240947 */ /* 0x000fea000383ffff */
.L_x_4:
[----:B------:R-:W-:-:S13]  /*0e40*/  LOP3.LUT P0, R7, R29, 0x3, RZ, 0xc0, !PT ;  /* 0x000000031d077812 */ /* 0x000fda000780c0ff */
[----:B------:R-:W-:Y:S05]  /*0e50*/  @!P0 BRA `(.L_x_3) ;  /* 0x00000008009c8947 */ /* 0x000fea0003800000 */
[----:B------:R-:W-:Y:S02]  /*0e60*/  ISETP.NE.AND P0, PT, R7, 0x1, PT ;  /* 0x000000010700780c */ /* 0x000fe40003f05270 */
[----:B------:R-:W-:-:S04]  /*0e70*/  LOP3.LUT R29, R29, 0x1, RZ, 0xc0, !PT ;  /* 0x000000011d1d7812 */ /* 0x000fc800078ec0ff */
[----:B------:R-:W-:-:S07]  /*0e80*/  ISETP.NE.U32.AND P1, PT, R29, 0x1, PT ;  /* 0x000000011d00780c */ /* 0x000fce0003f25070 */
[----:B------:R-:W-:Y:S06]  /*0e90*/  @!P0 BRA `(.L_x_6) ;  /* 0x0000000400a08947 */ /* 0x000fec0003800000 */
[----:B------:R-:W1:Y:S01]  /*0ea0*/  LDC.64 R20, c[0x0][0x380] ;  /* 0x0000e000ff147b82 */ /* 0x000e620000000a00 */
[C---:B------:R-:W-:Y:S02]  /*0eb0*/  LEA R16, R5.reuse, R2, 0x4 ;  /* 0x0000000205107211 */ /* 0x040fe400078e20ff */
[----:B------:R-:W-:-:S03]  /*0ec0*/  LEA R7, R5, R4, 0x4 ;  /* 0x0000000405077211 */ /* 0x000fc600078e20ff */
[----:B------:R-:W-:Y:S02]  /*0ed0*/  IMAD R9, R16, R3, R24 ;  /* 0x0000000310097224 */ /* 0x000fe400078e0218 */
[----:B------:R-:W2:Y:S01]  /*0ee0*/  LDC.64 R22, c[0x0][0x388] ;  /* 0x0000e200ff167b82 */ /* 0x000ea20000000a00 */
[----:B-1----:R-:W-:-:S05]  /*0ef0*/  IMAD.WIDE R20, R7, 0x4, R20 ;  /* 0x0000000407147825 */ /* 0x002fca00078e0214 */
[----:B0-----:R-:W3:Y:S01]  /*0f00*/  LDG.E R17, desc[UR8][R20.64] ;  /* 0x0000000814117981 */ /* 0x001ee2000c1e1900 */
[----:B--2---:R-:W-:-:S05]  /*0f10*/  IMAD.WIDE.U32 R8, R9, 0x4, R22 ;  /* 0x0000000409087825 */ /* 0x004fca00078e0016 */
[----:B------:R-:W2:Y:S01]  /*0f20*/  LDG.E R18, desc[UR8][R8.64] ;  /* 0x0000000808127981 */ /* 0x000ea2000c1e1900 */
[----:B------:R-:W0:Y:S01]  /*0f30*/  S2UR UR5, SR_CgaCtaId ;  /* 0x00000000000579c3 */ /* 0x000e220000008800 */
[----:B------:R-:W-:Y:S02]  /*0f40*/  UMOV UR4, 0x400 ;  /* 0x0000040000047882 */ /* 0x000fe40000000000 */
[----:B------:R-:W-:Y:S02]  /*0f50*/  UIADD3 UR6, UPT, UPT, UR4, 0x400, URZ ;  /* 0x0000040004067890 */ /* 0x000fe4000fffe0ff */
[----:B0-----:R-:W-:Y:S02]  /*0f60*/  ULEA UR4, UR5, UR4, 0x18 ;  /* 0x0000000405047291 */ /* 0x001fe4000f8ec0ff */
[----:B------:R-:W-:-:S04]  /*0f70*/  ULEA UR6, UR5, UR6, 0x18 ;  /* 0x0000000605067291 */ /* 0x000fc8000f8ec0ff */
[----:B------:R-:W-:Y:S02]  /*0f80*/  LEA R25, R2, UR4, 0x6 ;  /* 0x0000000402197c11 */ /* 0x000fe4000f8e30ff */
[C---:B------:R-:W-:Y:S02]  /*0f90*/  LEA R7, R0.reuse, UR6, 0x2 ;  /* 0x0000000600077c11 */ /* 0x040fe4000f8e10ff */
[----:B------:R-:W-:Y:S02]  /*0fa0*/  LEA R34, R0, R25, 0x2 ;  /* 0x0000001900227211 */ /* 0x000fe400078e10ff */
[----:B------:R-:W-:Y:S02]  /*0fb0*/  LEA R33, R2, R7, 0x6 ;  /* 0x0000000702217211 */ /* 0x000fe400078e30ff */
[----:B------:R-:W-:Y:S01]  /*0fc0*/  IADD3 R16, PT, PT, R16, 0x10, RZ ;  /* 0x0000001010107810 */ /* 0x000fe20007ffe0ff */
        /* <DEDUP_REMOVED lines=11> */
[----:B------:R-:W5:Y:S04]  /*1080*/  LDS R17, [R7+0x180] ;  /* 0x0001800007117984 */ /* 0x000f680000000800 */
[----:B------:R-:W5:Y:S04]  /*1090*/  LDS R18, [R7+0x1c0] ;  /* 0x0001c00007127984 */ /* 0x000f680000000800 */
[----:B------:R-:W-:Y:S01]  /*10a0*/  LDS R35, [R7+0x200] ;  /* 0x0002000007237984 */ /* 0x000fe20000000800 */
[----:B0-----:R-:W-:-:S03]  /*10b0*/  FFMA R8, R8, R19, R31 ;  /* 0x0000001308087223 */ /* 0x001fc6000000001f */
[----:B------:R-:W-:Y:S01]  /*10c0*/  LDS R37, [R7+0x280] ;  /* 0x0002800007257984 */ /* 0x000fe20000000800 */
[----:B-1----:R-:W-:-:S03]  /*10d0*/  FFMA R9, R27, R9, R8 ;  /* 0x000000091b097223 */ /* 0x002fc60000000008 */
[----:B------:R-:W-:Y:S01]  /*10e0*/  LDS R36, [R7+0x2c0] ;  /* 0x0002c00007247984 */ /* 0x000fe20000000800 */
[----:B--2---:R-:W-:-:S03]  /*10f0*/  FFMA R10, R28, R10, R9 ;  /* 0x0000000a1c0a7223 */ /* 0x004fc60000000009 */
[----:B------:R-:W-:Y:S01]  /*1100*/  LDS R27, [R7+0x300] ;  /* 0x00030000071b7984 */ /* 0x000fe20000000800 */
[----:B---3--:R-:W-:Y:S01]  /*1110*/  FFMA R11, R29, R11, R10 ;  /* 0x0000000b1d0b7223 */ /* 0x008fe2000000000a */
[----:B------:R-:W-:Y:S02]  /*1120*/  IMAD R9, R16, R3, R24 ;  /* 0x0000000310097224 */ /* 0x000fe400078e0218 */
[----:B------:R-:W-:Y:S04]  /*1130*/  LDS R29, [R7+0x380] ;  /* 0x00038000071d7984 */ /* 0x000fe80000000800 */
[----:B------:R-:W-:Y:S01]  /*1140*/  LDS R28, [R7+0x3c0] ;  /* 0x0003c000071c7984 */ /* 0x000fe20000000800 */
[----:B----4-:R-:W-:-:S03]  /*1150*/  FFMA R11, R12, R30, R11 ;  /* 0x0000001e0c0b7223 */ /* 0x010fc6000000000b */
[----:B------:R-:W-:Y:S01]  /*1160*/  LDS R30, [R7+0x340] ;  /* 0x00034000071e7984 */ /* 0x000fe20000000800 */
[----:B-----5:R-:W-:-:S04]  /*1170*/  FFMA R26, R26, R13, R11 ;  /* 0x0000000d1a1a7223 */ /* 0x020fc8000000000b */
[----:B------:R-:W-:Y:S02]  /*1180*/  FFMA R17, R17, R14, R26 ;  /* 0x0000000e11117223 */ /* 0x000fe4000000001a */
[----:B------:R-:W-:Y:S02]  /*1190*/  LDS R26, [R7+0x240] ;  /* 0x00024000071a7984 */ /* 0x000fe40000000800 */
[----:B------:R-:W-:Y:S02]  /*11a0*/  FFMA R32, R18, R15, R17 ;  /* 0x0000000f12207223 */ /* 0x000fe40000000011 */
[----:B------:R-:W0:Y:S04]  /*11b0*/  LDS.128 R12, [R25+0x20] ;  /* 0x00002000190c7984 */ /* 0x000e280000000c00 */
[----:B------:R-:W1:Y:S01]  /*11c0*/  LDS.128 R16, [R25+0x30] ;  /* 0x0000300019107984 */ /* 0x000e620000000c00 */
[----:B------:R-:W-:Y:S01]  /*11d0*/  BAR.SYNC.DEFER_BLOCKING 0x0 ;  /* 0x0000000000007b1d */ /* 0x000fe20000010000 */
[----:B------:R-:W-:-:S05]  /*11e0*/  IMAD.WIDE.U32 R22, R9, 0x4, R22 ;  /* 0x0000000409167825 */ /* 0x000fca00078e0016 */
[----:B------:R-:W2:Y:S04]  /*11f0*/  LDG.E R21, desc[UR8][R20.64+0x40] ;  /* 0x0000400814157981 */ /* 0x000ea8000c1e1900 */
[----:B------:R-:W3:Y:S01]  /*1200*/  LDG.E R22, desc[UR8][R22.64] ;  /* 0x0000000816167981 */ /* 0x000ee2000c1e1900 */
[----:B0-----:R-:W-:-:S04]  /*1210*/  FFMA R35, R12, R35, R32 ;  /* 0x000000230c237223 */ /* 0x001fc80000000020 */
[----:B------:R-:W-:-:S04]  /*1220*/  FFMA R26, R26, R13, R35 ;  /* 0x0000000d1a1a7223 */ /* 0x000fc80000000023 */
[----:B------:R-:W-:-:S04]  /*1230*/  FFMA R37, R37, R14, R26 ;  /* 0x0000000e25257223 */ /* 0x000fc8000000001a */
[----:B------:R-:W-:-:S04]  /*1240*/  FFMA R37, R36, R15, R37 ;  /* 0x0000000f24257223 */ /* 0x000fc80000000025 */
[----:B-1----:R-:W-:-:S04]  /*1250*/  FFMA R27, R16, R27, R37 ;  /* 0x0000001b101b7223 */ /* 0x002fc80000000025 */
[----:B------:R-:W-:-:S04]  /*1260*/  FFMA R30, R30, R17, R27 ;  /* 0x000000111e1e7223 */ /* 0x000fc8000000001b */
[----:B------:R-:W-:Y:S01]  /*1270*/  FFMA R29, R29, R18, R30 ;  /* 0x000000121d1d7223 */ /* 0x000fe2000000001e */
[----:B------:R-:W-:Y:S01]  /*1280*/  IADD3 R5, PT, PT, R5, 0x2, RZ ;  /* 0x0000000205057810 */ /* 0x000fe20007ffe0ff */
[----:B--2---:R0:W-:Y:S04]  /*1290*/  STS [R34], R21 ;  /* 0x0000001522007388 */ /* 0x0041e80000000800 */
[----:B---3--:R-:W-:Y:S01]  /*12a0*/  STS [R33], R22 ;  /* 0x0000001621007388 */ /* 0x008fe20000000800 */
[----:B------:R-:W-:Y:S06]  /*12b0*/  BAR.SYNC.DEFER_BLOCKING 0x0 ;  /* 0x0000000000007b1d */ /* 0x000fec0000010000 */
[----:B------:R-:W-:Y:S04]  /*12c0*/  LDS R31, [R7] ;  /* 0x00000000071f7984 */ /* 0x000fe80000000800 */
[----:B------:R-:W1:Y:S04]  /*12d0*/  LDS.128 R8, [R25] ;  /* 0x0000000019087984 */ /* 0x000e680000000c00 */
[----:B------:R-:W2:Y:S04]  /*12e0*/  LDS R32, [R7+0x40] ;  /* 0x0000400007207984 */ /* 0x000ea80000000800 */
[----:B------:R-:W3:Y:S04]  /*12f0*/  LDS R35, [R7+0x80] ;  /* 0x0000800007237984 */ /* 0x000ee80000000800 */
[----:B------:R-:W4:Y:S04]  /*1300*/  LDS R26, [R7+0xc0] ;  /* 0x0000c000071a7984 */ /* 0x000f280000000800 */
[----:B------:R-:W-:Y:S04]  /*1310*/  LDS R33, [R7+0x100] ;  /* 0x0001000007217984 */ /* 0x000fe80000000800 */
[----:B------:R-:W5:Y:S04]  /*1320*/  LDS.128 R12, [R25+0x10] ;  /* 0x00001000190c7984 */ /* 0x000f680000000c00 */
[----:B------:R-:W5:Y:S04]  /*1330*/  LDS R34, [R7+0x140] ;  /* 0x0001400007227984 */ /* 0x000f680000000800 */
[----:B------:R-:W5:Y:S01]  /*1340*/  LDS R27, [R7+0x180] ;  /* 0x00018000071b7984 */ /* 0x000f620000000800 */
[----:B0-----:R-:W-:-:S03]  /*1350*/  FFMA R21, R28, R19, R29 ;  /* 0x000000131c157223 */ /* 0x001fc6000000001d */
[----:B------:R-:W0:Y:S04]  /*1360*/  LDS R30, [R7+0x1c0] ;  /* 0x0001c000071e7984 */ /* 0x000e280000000800 */
[----:B------:R-:W-:Y:S04]  /*1370*/  LDS R29, [R7+0x200] ;  /* 0x00020000071d7984 */ /* 0x000fe80000000800 */
[----:B------:R-:W0:Y:S01]  /*1380*/  LDS.128 R16, [R25+0x20] ;  /* 0x0000200019107984 */ /* 0x000e220000000c00 */
[----:B-1----:R-:W-:-:S03]  /*1390*/  FFMA R21, R8, R31, R21 ;  /* 0x0000001f08157223 */ /* 0x002fc60000000015 */
[----:B------:R-:W1:Y:S01]  /*13a0*/  LDS R28, [R7+0x240] ;  /* 0x00024000071c7984 */ /* 0x000e620000000800 */
[----:B--2---:R-:W-:-:S03]  /*13b0*/  FFMA R32, R32, R9, R21 ;  /* 0x0000000920207223 */ /* 0x004fc60000000015 */
[----:B------:R-:W2:Y:S01]  /*13c0*/  LDS R31, [R7+0x280] ;  /* 0x00028000071f7984 */ /* 0x000ea20000000800 */
[----:B---3--:R-:W-:-:S03]  /*13d0*/  FFMA R35, R35, R10, R32 ;  /* 0x0000000a23237223 */ /* 0x008fc60000000020 */
[----:B------:R-:W3:Y:S01]  /*13e0*/  LDS R8, [R7+0x2c0] ;  /* 0x0002c00007087984 */ /* 0x000ee20000000800 */
[----:B----4-:R-:W-:-:S03]  /*13f0*/  FFMA R11, R26, R11, R35 ;  /* 0x0000000b1a0b7223 */ /* 0x010fc60000000023 */
[----:B------:R-:W-:Y:S04]  /*1400*/  LDS R9, [R7+0x300] ;  /* 0x0003000007097984 */ /* 0x000fe80000000800 */
[----:B------:R-:W4:Y:S01]  /*1410*/  LDS.128 R20, [R25+0x30] ;  /* 0x0000300019147984 */ /* 0x000f220000000c00 */
[----:B-----5:R-:W-:-:S03]  /*1420*/  FFMA R33, R12, R33, R11 ;  /* 0x000000210c217223 */ /* 0x020fc6000000000b */
[----:B------:R-:W5:Y:S01]  /*1430*/  LDS R10, [R7+0x340] ;  /* 0x00034000070a7984 */ /* 0x000f620000000800 */
[----:B------:R-:W-:-:S03]  /*1440*/  FFMA R34, R34, R13, R33 ;  /* 0x0000000d22227223 */ /* 0x000fc60000000021 */
[----:B------:R-:W5:Y:S04]  /*1450*/  LDS R11, [R7+0x380] ;  /* 0x00038000070b7984 */ /* 0x000f680000000800 */
[----:B------:R-:W5:Y:S01]  /*1460*/  LDS R13, [R7+0x3c0] ;  /* 0x0003c000070d7984 */ /* 0x000f620000000800 */
[----:B------:R-:W-:-:S04]  /*1470*/  FFMA R27, R27, R14, R34 ;  /* 0x0000000e1b1b7223 */ /* 0x000fc80000000022 */
[----:B0-----:R-:W-:-:S04]  /*1480*/  FFMA R15, R30, R15, R27 ;  /* 0x0000000f1e0f7223 */ /* 0x001fc8000000001b */
[----:B------:R-:W-:-:S04]  /*1490*/  FFMA R15, R16, R29, R15 ;  /* 0x0000001d100f7223 */ /* 0x000fc8000000000f */
[----:B-1----:R-:W-:-:S04]  /*14a0*/  FFMA R28, R28, R17, R15 ;  /* 0x000000111c1c7223 */ /* 0x002fc8000000000f */
[----:B--2---:R-:W-:-:S04]  /*14b0*/  FFMA R31, R31, R18, R28 ;  /* 0x000000121f1f7223 */ /* 0x004fc8000000001c */
[----:B---3--:R-:W-:-:S04]  /*14c0*/  FFMA R19, R8, R19, R31 ;  /* 0x0000001308137223 */ /* 0x008fc8000000001f */
[----:B----4-:R-:W-:-:S04]  /*14d0*/  FFMA R9, R20, R9, R19 ;  /* 0x0000000914097223 */ /* 0x010fc80000000013 */
[----:B-----5:R-:W-:-:S04]  /*14e0*/  FFMA R10, R10, R21, R9 ;  /* 0x000000150a0a7223 */ /* 0x020fc80000000009 */
[----:B------:R-:W-:-:S04]  /*14f0*/  FFMA R10, R11, R22, R10 ;  /* 0x000000160b0a7223 */ /* 0x000fc8000000000a */
[----:B------:R-:W-:Y:S01]  /*1500*/  FFMA R31, R13, R23, R10 ;  /* 0x000000170d1f7223 */ /* 0x000fe2000000000a */
[----:B------:R-:W-:Y:S06]  /*1510*/  BAR.SYNC.DEFER_BLOCKING 0x0 ;  /* 0x0000000000007b1d */ /* 0x000fec0000010000 */
.L_x_6:
[----:B------:R-:W-:Y:S05]  /*1520*/  @P1 BRA `(.L_x_3) ;  /* 0x0000000000e81947 */ /* 0x000fea0003800000 */
        /* <DEDUP_REMOVED lines=17> */
[----:B------:R-:W-:-:S03]  /*1640*/  LEA R19, R2, R5, 0x6 ;  /* 0x0000000502137211 */ /* 0x000fc600078e30ff */
        /* <DEDUP_REMOVED lines=13> */
[----:B------:R-:W-:Y:S04]  /*1720*/  LDS R23, [R5+0x200] ;  /* 0x0002000005177984 */ /* 0x000fe80000000800 */
[----:B------:R-:W5:Y:S01]  /*1730*/  LDS.128 R16, [R25+0x20] ;  /* 0x0000200019107984 */ /* 0x000f620000000c00 */
[----:B0-----:R-:W-:-:S03]  /*1740*/  FFMA R8, R8, R22, R31 ;  /* 0x0000001608087223 */ /* 0x001fc6000000001f */
[----:B------:R-:W0:Y:S01]  /*1750*/  LDS R4, [R5+0x240] ;  /* 0x0002400005047984 */ /* 0x000e220000000800 */
[----:B-1----:R-:W-:-:S03]  /*1760*/  FFMA R9, R29, R9, R8 ;  /* 0x000000091d097223 */ /* 0x002fc60000000008 */
[----:B------:R-:W1:Y:S01]  /*1770*/  LDS R27, [R5+0x280] ;  /* 0x00028000051b7984 */ /* 0x000e620000000800 */
[----:B--2---:R-:W-:-:S03]  /*1780*/  FFMA R33, R26, R10, R9 ;  /* 0x0000000a1a217223 */ /* 0x004fc60000000009 */
[----:B------:R-:W2:Y:S01]  /*1790*/  LDS R8, [R5+0x2c0] ;  /* 0x0002c00005087984 */ /* 0x000ea20000000800 */
[----:B---3--:R-:W-:-:S03]  /*17a0*/  FFMA R11, R20, R11, R33 ;  /* 0x0000000b140b7223 */ /* 0x008fc60000000021 */
[----:B------:R-:W-:Y:S04]  /*17b0*/  LDS R9, [R5+0x300] ;  /* 0x0003000005097984 */ /* 0x000fe80000000800 */
[----:B------:R-:W3:Y:S01]  /*17c0*/  LDS.128 R28, [R25+0x30] ;  /* 0x00003000191c7984 */ /* 0x000ee20000000c00 */
[----:B----4-:R-:W-:-:S03]  /*17d0*/  FFMA R7, R12, R7, R11 ;  /* 0x000000070c077223 */ /* 0x010fc6000000000b */
[----:B------:R-:W4:Y:S01]  /*17e0*/  LDS R10, [R5+0x340] ;  /* 0x00034000050a7984 */ /* 0x000f220000000800 */
[----:B-----5:R-:W-:-:S03]  /*17f0*/  FFMA R0, R0, R13, R7 ;  /* 0x0000000d00007223 */ /* 0x020fc60000000007 */
[----:B------:R-:W5:Y:S04]  /*1800*/  LDS R12, [R5+0x380] ;  /* 0x00038000050c7984 */ /* 0x000f680000000800 */
[----:B------:R-:W5:Y:S01]  /*1810*/  LDS R7, [R5+0x3c0] ;  /* 0x0003c00005077984 */ /* 0x000f620000000800 */
[----:B------:R-:W-:-:S04]  /*1820*/  FFMA R21, R21, R14, R0 ;  /* 0x0000000e15157223 */ /* 0x000fc80000000000 */
[----:B------:R-:W-:-:S04]  /*1830*/  FFMA R15, R2, R15, R21 ;  /* 0x0000000f020f7223 */ /* 0x000fc80000000015 */
[----:B------:R-:W-:-:S04]  /*1840*/  FFMA R15, R16, R23, R15 ;  /* 0x00000017100f7223 */ /* 0x000fc8000000000f */
[----:B0-----:R-:W-:-:S04]  /*1850*/  FFMA R4, R4, R17, R15 ;  /* 0x0000001104047223 */ /* 0x001fc8000000000f */
[----:B-1----:R-:W-:-:S04]  /*1860*/  FFMA R27, R27, R18, R4 ;  /* 0x000000121b1b7223 */ /* 0x002fc80000000004 */
[----:B--2---:R-:W-:-:S04]  /*1870*/  FFMA R19, R8, R19, R27 ;  /* 0x0000001308137223 */ /* 0x004fc8000000001b */
[----:B---3--:R-:W-:-:S04]  /*1880*/  FFMA R9, R28, R9, R19 ;  /* 0x000000091c097223 */ /* 0x008fc80000000013 */
[----:B----4-:R-:W-:-:S04]  /*1890*/  FFMA R9, R10, R29, R9 ;  /* 0x0000001d0a097223 */ /* 0x010fc80000000009 */
[----:B-----5:R-:W-:-:S04]  /*18a0*/  FFMA R12, R12, R30, R9 ;  /* 0x0000001e0c0c7223 */ /* 0x020fc80000000009 */
[----:B------:R-:W-:Y:S01]  /*18b0*/  FFMA R31, R7, R31, R12 ;  /* 0x0000001f071f7223 */ /* 0x000fe2000000000c */
[----:B------:R-:W-:Y:S06]  /*18c0*/  BAR.SYNC.DEFER_BLOCKING 0x0 ;  /* 0x0000000000007b1d */ /* 0x000fec0000010000 */
.L_x_3:
[----:B------:R-:W1:Y:S01]  /*18d0*/  LDC.64 R4, c[0x0][0x390] ;  /* 0x0000e400ff047b82 */ /* 0x000e620000000a00 */
[----:B------:R-:W-:-:S04]  /*18e0*/  IMAD R3, R6, R3, R24 ;  /* 0x0000000306037224 */ /* 0x000fc800078e0218 */
[----:B-1----:R-:W-:-:S05]  /*18f0*/  IMAD.WIDE R2, R3, 0x4, R4 ;  /* 0x0000000403027825 */ /* 0x002fca00078e0204 */
[----:B0-----:R-:W-:Y:S01]  /*1900*/  STG.E desc[UR8][R2.64], R31 ;  /* 0x0000001f02007986 */ /* 0x001fe2000c101908 */
[----:B------:R-:W-:Y:S05]  /*1910*/  EXIT ;  /* 0x000000000000794d */ /* 0x000fea0003800000 */
.L_x_7:
        /* <DEDUP_REMOVED lines=14> */
.L_x_15:


//--------------------- .text._Z14mat_mul_kernelPfS_S_i --------------------------
	.section	.text._Z14mat_mul_kernelPfS_S_i,"ax",@progbits
	.align	128
        .global         _Z14mat_mul_kernelPfS_S_i
        .type           _Z14mat_mul_kernelPfS_S_i,@function
        .size           _Z14mat_mul_kernelPfS_S_i,(.L_x_16 - _Z14mat_mul_kernelPfS_S_i)
        .other          _Z14mat_mul_kernelPfS_S_i,@"STO_CUDA_ENTRY STV_DEFAULT"
_Z14mat_mul_kernelPfS_S_i:
.text._Z14mat_mul_kernelPfS_S_i:
[----:B------:R-:W-:Y:S01]  /*0000*/  LDC R1, c[0x0][0x37c] ;  /* 0x0000df00ff017b82 */ /* 0x000fe20000000800 */
[----:B------:R-:W0:Y:S07]  /*0010*/  S2R R0, SR_TID.Y ;  /* 0x0000000000007919 */ /* 0x000e2e0000002200 */
[----:B------:R-:W0:Y:S01]  /*0020*/  S2UR UR4, SR_CTAID.Y ;  /* 0x00000000000479c3 */ /* 0x000e220000002600 */
[----:B------:R-:W1:Y:S01]  /*0030*/  LDCU UR20, c[0x0][0x398] ;  /* 0x00007300ff1477ac */ /* 0x000e620008000800 */
[----:B------:R-:W2:Y:S06]  /*0040*/  S2R R3, SR_TID.X ;  /* 0x0000000000037919 */ /* 0x000eac0000002100 */
[----:B------:R-:W0:Y:S08]  /*0050*/  LDC R13, c[0x0][0x364] ;  /* 0x0000d900ff0d7b82 */ /* 0x000e300000000800 */
[----:B------:R-:W2:Y:S08]  /*0060*/  S2UR UR5, SR_CTAID.X ;  /* 0x00000000000579c3 */ /* 0x000eb00000002500 */
[----:B------:R-:W2:Y:S01]  /*0070*/  LDC R2, c[0x0][0x360] ;  /* 0x0000d800ff027b82 */ /* 0x000ea20000000800 */
[----:B0-----:R-:W-:-:S02]  /*0080*/  IMAD R13, R13, UR4, R0 ;  /* 0x000000040d0d7c24 */ /* 0x001fc4000f8e0200 */
[----:B--2---:R-:W-:-:S05]  /*0090*/  IMAD R0, R2, UR5, R3 ;  /* 0x0000000502007c24 */ /* 0x004fca000f8e0203 */
[----:B------:R-:W-:-:S04]  /*00a0*/  VIMNMX R2, PT, PT, R13, R0, !PT ;  /* 0x000000000d027248 */ /* 0x000fc80007fe0100 */
[----:B-1----:R-:W-:-:S13]  /*00b0*/  ISETP.GE.AND P0, PT, R2, UR20, PT ;  /* 0x0000001402007c0c */ /* 0x002fda000bf06270 */
[----:B------:R-:W-:Y:S05]  /*00c0*/  @P0 EXIT ;  /* 0x000000000000094d */ /* 0x000fea0003800000 */
[----:B------:R-:W-:Y:S01]  /*00d0*/  UISETP.GE.U32.AND UP0, UPT, UR20, 0x8, UPT ;  /* 0x000000081400788c */ /* 0x000fe2000bf06070 */
[----:B------:R-:W-:Y:S02]  /*00e0*/  HFMA2 R12, -RZ, RZ, 0, 0 ;  /* 0x00000000ff0c7431 */ /* 0x000fe400000001ff */
[----:B------:R-:W-:Y:S01]  /*00f0*/  IMAD R13, R13, UR20, RZ ;  /* 0x000000140d0d7c24 */ /* 0x000fe2000f8e02ff */
[----:B------:R-:W-:Y:S01]  /*0100*/  UMOV UR4, URZ ;  /* 0x000000ff00047c82 */ /* 0x000fe20008000000 */
[----:B------:R-:W0:Y:S04]  /*0110*/  LDCU.64 UR18, c[0x0][0x358] ;  /* 0x00006b00ff1277ac */ /* 0x000e280008000a00 */
[----:B------:R-:W-:Y:S05]  /*0120*/  BRA.U !UP0, `(.L_x_8) ;  /* 0x0000000508047547 */ /* 0x000fea000b800000 */
[----:B------:R-:W1:Y:S01]  /*0130*/  LDCU.128 UR24, c[0x0][0x380] ;  /* 0x00007000ff1877ac */ /* 0x000e620008000c00 */
[----:B------:R-:W-:Y:S02]  /*0140*/  MOV R12, RZ ;  /* 0x000000ff000c7202 */ /* 0x000fe40000000f00 */
[----:B------:R-:W-:Y:S01]  /*0150*/  MOV R14, R0 ;  /* 0x00000000000e7202 */ /* 0x000fe20000000f00 */
[----:B------:R-:W-:-:S04]  /*0160*/  ULOP3.LUT UR4, UR20, 0x7ffffff8, URZ, 0xc0, !UPT ;  /* 0x7ffffff814047892 */ /* 0x000fc8000f8ec0ff */
[----:B------:R-:W-:Y:S01]  /*0170*/  UIADD3 UR5, UPT, UPT, -UR4, URZ, URZ ;  /* 0x000000ff04057290 */ /* 0x000fe2000fffe1ff */
[----:B-1----:R-:W-:Y:S01]  /*0180*/  MOV R2, UR24 ;  /* 0x0000001800027c02 */ /* 0x002fe20008000f00 */
[----:B------:R-:W-:Y:S01]  /*0190*/  UIMAD.WIDE UR6, UR20, 0x8, UR26 ;  /* 0x00000008140678a5 */ /* 0x000fe2000f8e021a */
[----:B------:R-:W-:Y:S01]  /*01a0*/  MOV R3, UR25 ;  /* 0x0000001900037c02 */ /* 0x000fe20008000f00 */
[----:B------:R-:W-:Y:S02]  /*01b0*/  UIMAD.WIDE UR8, UR20, 0xc, UR26 ;  /* 0x0000000c140878a5 */ /* 0x000fe4000f8e021a */
[----:B------:R-:W-:Y:S01]  /*01c0*/  UIMAD.WIDE UR10, UR20, 0x10, UR26 ;  /* 0x00000010140a78a5 */ /* 0x000fe2000f8e021a */
[----:B------:R-:W-:Y:S01]  /*01d0*/  IMAD.WIDE.U32 R2, R13, 0x4, R2 ;  /* 0x000000040d027825 */ /* 0x000fe200078e0002 */
[----:B------:R-:W-:Y:S02]  /*01e0*/  UIMAD.WIDE UR12, UR20, 0x14, UR26 ;  /* 0x00000014140c78a5 */ /* 0x000fe4000f8e021a */
[----:B------:R-:W-:Y:S01]  /*01f0*/  UIMAD.WIDE UR14, UR20, 0x18, UR26 ;  /* 0x00000018140e78a5 */ /* 0x000fe2000f8e021a */
[----:B------:R-:W-:Y:S01]  /*0200*/  IADD3 R2, P0, PT, R2, 0x10, RZ ;  /* 0x0000001002027810 */ /* 0x000fe20007f1e0ff */
[----:B------:R-:W-:-:S03]  /*0210*/  UIMAD.WIDE UR16, UR20, 0x1c, UR26 ;  /* 0x0000001c141078a5 */ /* 0x000fc6000f8e021a */
[----:B------:R-:W-:-:S09]  /*0220*/  IADD3.X R3, PT, PT, RZ, R3, RZ, P0, !PT ;  /* 0x00000003ff037210 */ /* 0x000fd200007fe4ff */
.L_x_9:
[----:B------:R-:W-:Y:S01]  /*0230*/  UIMAD.WIDE UR22, UR20, 0x4, UR26 ;  /* 0x00000004141678a5 */ /* 0x000fe2000f8e021a */
[----:B------:R-:W-:Y:S02]  /*0240*/  IMAD.MOV.U32 R23, RZ, RZ, 0x4 ;  /* 0x00000004ff177424 */ /* 0x000fe400078e00ff */
[----:B------:R-:W-:Y:S01]  /*0250*/  HFMA2 R11, -RZ, RZ, 0, 2.384185791015625e-07 ;  /* 0x00000004ff0b7431 */ /* 0x000fe200000001ff */
[----:B------:R-:W-:Y:S01]  /*0260*/  MOV R25, 0x4 ;  /* 0x0000000400197802 */ /* 0x000fe20000000f00 */
[----:B0-----:R-:W2:Y:S01]  /*0270*/  LDG.E R21, desc[UR18][R2.64+-0x10] ;  /* 0xfffff01202157981 */ /* 0x001ea2000c1e1900 */
[C---:B------:R-:W-:Y:S01]  /*0280*/  IMAD.WIDE R22, R14.reuse, R23, UR26 ;  /* 0x0000001a0e167e25 */ /* 0x040fe2000f8e0217 */
[----:B------:R-:W-:Y:S02]  /*0290*/  MOV R8, UR22 ;  /* 0x0000001600087c02 */ /* 0x000fe40008000f00 */
[----:B------:R-:W-:Y:S01]  /*02a0*/  MOV R9, UR23 ;  /* 0x0000001700097c02 */ /* 0x000fe20008000f00 */
[----:B------:R-:W3:Y:S02]  /*02b0*/  LDG.E R19, desc[UR18][R2.64+-0xc] ;  /* 0xfffff41202137981 */ /* 0x000ee4000c1e1900 */
[----:B------:R-:W-:-:S02]  /*02c0*/  IMAD.WIDE R8, R14, 0x4, R8 ;  /* 0x000000040e087825 */ /* 0x000fc400078e0208 */
[----:B------:R-:W2:Y:S01]  /*02d0*/  LDG.E R22, desc[UR18][R22.64] ;  /* 0x0000001216167981 */ /* 0x000ea2000c1e1900 */
[----:B------:R-:W-:Y:S01]  /*02e0*/  MOV R5, 0x4 ;  /* 0x0000000400057802 */ /* 0x000fe20000000f00 */
[C---:B------:R-:W-:Y:S02]  /*02f0*/  IMAD.WIDE R24, R14.reuse, R25, UR6 ;  /* 0x000000060e187e25 */ /* 0x040fe4000f8e0219 */
[----:B------:R0:W3:Y:S02]  /*0300*/  LDG.E R20, desc[UR18][R8.64] ;  /* 0x0000001208147981 */ /* 0x0000e4000c1e1900 */
[----:B------:R-:W-:Y:S02]  /*0310*/  IMAD.WIDE R10, R14, R11, UR8 ;  /* 0x000000080e0a7e25 */ /* 0x000fe4000f8e020b */
[----:B------:R-:W4:Y:S04]  /*0320*/  LDG.E R18, desc[UR18][R24.64] ;  /* 0x0000001218127981 */ /* 0x000f28000c1e1900 */
[----:B------:R-:W4:Y:S01]  /*0330*/  LDG.E R17, desc[UR18][R2.64+-0x8] ;  /* 0xfffff81202117981 */ /* 0x000f22000c1e1900 */
[----:B0-----:R-:W-:-:S02]  /*0340*/  HFMA2 R9, -RZ, RZ, 0, 2.384185791015625e-07 ;  /* 0x00000004ff097431 */ /* 0x001fc400000001ff */
[----:B------:R-:W-:Y:S01]  /*0350*/  IMAD.MOV.U32 R7, RZ, RZ, 0x4 ;  /* 0x00000004ff077424 */ /* 0x000fe200078e00ff */
[----:B------:R0:W5:Y:S01]  /*0360*/  LDG.E R16, desc[UR18][R10.64] ;  /* 0x000000120a107981 */ /* 0x000162000c1e1900 */
[----:B------:R-:W-:-:S03]  /*0370*/  IMAD.WIDE R4, R14, R5, UR10 ;  /* 0x0000000a0e047e25 */ /* 0x000fc6000f8e0205 */
[----:B------:R-:W5:Y:S01]  /*0380*/  LDG.E R15, desc[UR18][R2.64+-0x4] ;  /* 0xfffffc12020f7981 */ /* 0x000f62000c1e1900 */
[C---:B------:R-:W-:Y:S01]  /*0390*/  IMAD.WIDE R6, R14.reuse, R7, UR12 ;  /* 0x0000000c0e067e25 */ /* 0x040fe2000f8e0207 */
[----:B------:R-:W-:Y:S02]  /*03a0*/  MOV R27, 0x4 ;  /* 0x00000004001b7802 */ /* 0x000fe40000000f00 */
[----:B------:R1:W5:Y:S01]  /*03b0*/  LDG.E R4, desc[UR18][R4.64] ;  /* 0x0000001204047981 */ /* 0x000362000c1e1900 */
[----:B------:R-:W-:-:S03]  /*03c0*/  IMAD.WIDE R8, R14, R9, UR14 ;  /* 0x0000000e0e087e25 */ /* 0x000fc6000f8e0209 */
[----:B------:R-:W5:Y:S01]  /*03d0*/  LDG.E R23, desc[UR18][R2.64] ;  /* 0x0000001202177981 */ /* 0x000f62000c1e1900 */
[----:B0-----:R-:W-:-:S03]  /*03e0*/  IMAD.WIDE R10, R14, R27, UR16 ;  /* 0x000000100e0a7e25 */ /* 0x001fc6000f8e021b */
[----:B------:R-:W5:Y:S04]  /*03f0*/  LDG.E R7, desc[UR18][R6.64] ;  /* 0x0000001206077981 */ /* 0x000f68000c1e1900 */
[----:B------:R-:W5:Y:S04]  /*0400*/  LDG.E R24, desc[UR18][R2.64+0x4] ;  /* 0x0000041202187981 */ /* 0x000f68000c1e1900 */
[----:B------:R-:W5:Y:S04]  /*0410*/  LDG.E R8, desc[UR18][R8.64] ;  /* 0x0000001208087981 */ /* 0x000f68000c1e1900 */
[----:B------:R-:W5:Y:S04]  /*0420*/  LDG.E R25, desc[UR18][R2.64+0x8] ;  /* 0x0000081202197981 */ /* 0x000f68000c1e1900 */
[----:B------:R-:W5:Y:S04]  /*0430*/  LDG.E R10, desc[UR18][R10.64] ;  /* 0x000000120a0a7981 */ /* 0x000f68000c1e1900 */
[----:B------:R0:W5:Y:S01]  /*0440*/  LDG.E R27, desc[UR18][R2.64+0xc] ;  /* 0x00000c12021b7981 */ /* 0x000162000c1e1900 */
[----:B------:R-:W-:-:S04]  /*0450*/  UIADD3 UR5, UPT, UPT, UR5, 0x8, URZ ;  /* 0x0000000805057890 */ /* 0x000fc8000fffe0ff */
[----:B------:R-:W-:Y:S01]  /*0460*/  UISETP.NE.AND UP0, UPT, UR5, URZ, UPT ;  /* 0x000000ff0500728c */ /* 0x000fe2000bf05270 */
[----:B-1----:R-:W-:Y:S02]  /*0470*/  MOV R5, UR20 ;  /* 0x0000001400057c02 */ /* 0x002fe40008000f00 */
[----:B0-----:R-:W-:Y:S02]  /*0480*/  IADD3 R2, P0, PT, R2, 0x20, RZ ;  /* 0x0000002002027810 */ /* 0x001fe40007f1e0ff */
[----:B------:R-:W-:Y:S02]  /*0490*/  LEA R14, R5, R14, 0x3 ;  /* 0x0000000e050e7211 */ /* 0x000fe400078e18ff */
[----:B------:R-:W-:Y:S01]  /*04a0*/  IADD3.X R3, PT, PT, RZ, R3, RZ, P0, !PT ;  /* 0x00000003ff037210 */ /* 0x000fe200007fe4ff */
[----:B--2---:R-:W-:-:S04]  /*04b0*/  FFMA R22, R21, R22, R12 ;  /* 0x0000001615167223 */ /* 0x004fc8000000000c */
[----:B---3--:R-:W-:-:S04]  /*04c0*/  FFMA R20, R19, R20, R22 ;  /* 0x0000001413147223 */ /* 0x008fc80000000016 */
[----:B----4-:R-:W-:-:S04]  /*04d0*/  FFMA R18, R17, R18, R20 ;  /* 0x0000001211127223 */ /* 0x010fc80000000014 */
[----:B-----5:R-:W-:-:S04]  /*04e0*/  FFMA R16, R15, R16, R18 ;  /* 0x000000100f107223 */ /* 0x020fc80000000012 */
[----:B------:R-:W-:-:S04]  /*04f0*/  FFMA R23, R23, R4, R16 ;  /* 0x0000000417177223 */ /* 0x000fc80000000010 */
[----:B------:R-:W-:-:S04]  /*0500*/  FFMA R24, R24, R7, R23 ;  /* 0x0000000718187223 */ /* 0x000fc80000000017 */
[----:B------:R-:W-:-:S04]  /*0510*/  FFMA R8, R25, R8, R24 ;  /* 0x0000000819087223 */ /* 0x000fc80000000018 */
[----:B------:R-:W-:Y:S01]  /*0520*/  FFMA R12, R27, R10, R8 ;  /* 0x0000000a1b0c7223 */ /* 0x000fe20000000008 */
[----:B------:R-:W-:Y:S06]  /*0530*/  BRA.U UP0, `(.L_x_9) ;  /* 0xfffffffd003c7547 */ /* 0x000fec000b83ffff */
.L_x_8:
[----:B------:R-:W-:-:S04]  /*0540*/  ULOP3.LUT UR6, UR20, 0x7, URZ, 0xc0, !UPT ;  /* 0x0000000714067892 */ /* 0x000fc8000f8ec0ff */
[----:B------:R-:W-:-:S09]  /*0550*/  UISETP.NE.AND UP0, UPT, UR6, URZ, UPT ;  /* 0x000000ff0600728c */ /* 0x000fd2000bf05270 */
[----:B------:R-:W-:Y:S05]  /*0560*/  BRA.U !UP0, `(.L_x_10) ;  /* 0x0000000508387547 */ /* 0x000fea000b800000 */
[----:B------:R-:W-:Y:S02]  /*0570*/  UISETP.GE.U32.AND UP0, UPT, UR6, 0x4, UPT ;  /* 0x000000040600788c */ /* 0x000fe4000bf06070 */
[----:B------:R-:W-:-:S04]  /*0580*/  ULOP3.LUT UR5, UR20, 0x3, URZ, 0xc0, !UPT ;  /* 0x0000000314057892 */ /* 0x000fc8000f8ec0ff */
[----:B------:R-:W-:-:S03]  /*0590*/  UISETP.NE.AND UP1, UPT, UR5, URZ, UPT ;  /* 0x000000ff0500728c */ /* 0x000fc6000bf25270 */
[----:B------:R-:W-:Y:S08]  /*05a0*/  BRA.U !UP0, `(.L_x_11) ;  /* 0x00000001087c7547 */ /* 0x000ff0000b800000 */
[----:B------:R-:W1:Y:S01]  /*05b0*/  LDC.64 R6, c[0x0][0x388] ;  /* 0x0000e200ff067b82 */ /* 0x000e620000000a00 */
[----:B------:R-:W2:Y:S01]  /*05c0*/  LDCU.64 UR6, c[0x0][0x380] ;  /* 0x00007000ff0677ac */ /* 0x000ea20008000a00 */
[----:B------:R-:W-:Y:S01]  /*05d0*/  IMAD.U32 R9, RZ, RZ, UR4 ;  /* 0x00000004ff097e24 */ /* 0x000fe2000f8e00ff */
[C---:B------:R-:W-:Y:S02]  /*05e0*/  IADD3 R3, PT, PT, R13.reuse, UR4, RZ ;  /* 0x000000040d037c10 */ /* 0x040fe4000fffe0ff */
[----:B------:R-:W-:Y:S01]  /*05f0*/  IADD3 R10, P0, PT, R13, UR4, RZ ;  /* 0x000000040d0a7c10 */ /* 0x000fe2000ff1e0ff */
[----:B------:R-:W-:Y:S01]  /*0600*/  IMAD R9, R9, UR20, R0 ;  /* 0x0000001409097c24 */ /* 0x000fe2000f8e0200 */
[----:B------:R-:W-:Y:S01]  /*0610*/  MOV R11, UR20 ;  /* 0x00000014000b7c02 */ /* 0x000fe20008000f00 */
[----:B------:R-:W3:Y:S01]  /*0620*/  LDC.64 R4, c[0x0][0x380] ;  /* 0x0000e000ff047b82 */ /* 0x000ee20000000a00 */
[----:B------:R-:W-:Y:S01]  /*0630*/  MOV R15, UR20 ;  /* 0x00000014000f7c02 */ /* 0x000fe20008000f00 */
[----:B-1----:R-:W-:Y:S01]  /*0640*/  IMAD.WIDE R6, R9, 0x4, R6 ;  /* 0x0000000409067825 */ /* 0x002fe200078e0206 */
[----:B------:R-:W-:-:S05]  /*0650*/  MOV R9, UR20 ;  /* 0x0000001400097c02 */ /* 0x000fca0008000f00 */
[----:B------:R-:W-:Y:S02]  /*0660*/  IMAD.WIDE R8, R9, 0x4, R6 ;  /* 0x0000000409087825 */ /* 0x000fe400078e0206 */
[----:B0-----:R-:W4:Y:S02]  /*0670*/  LDG.E R6, desc[UR18][R6.64] ;  /* 0x0000001206067981 */ /* 0x001f24000c1e1900 */
[----:B---3--:R-:W-:Y:S01]  /*0680*/  IMAD.WIDE.U32 R4, R3, 0x4, R4 ;  /* 0x0000000403047825 */ /* 0x008fe200078e0004 */
[----:B------:R-:W-:Y:S01]  /*0690*/  IADD3.X R3, PT, PT, RZ, RZ, RZ, P0, !PT ;  /* 0x000000ffff037210 */ /* 0x000fe200007fe4ff */
[----:B------:R-:W3:Y:S01]  /*06a0*/  LDG.E R17, desc[UR18][R8.64] ;  /* 0x0000001208117981 */ /* 0x000ee2000c1e1900 */
[----:B--2---:R-:W-:-:S03]  /*06b0*/  LEA R2, P0, R10, UR6, 0x2 ;  /* 0x000000060a027c11 */ /* 0x004fc6000f8010ff */
[----:B------:R-:W4:Y:S01]  /*06c0*/  LDG.E R5, desc[UR18][R4.64] ;  /* 0x0000001204057981 */ /* 0x000f22000c1e1900 */
[----:B------:R-:W-:Y:S01]  /*06d0*/  LEA.HI.X R3, R10, UR7, R3, 0x2, P0 ;  /* 0x000000070a037c11 */ /* 0x000fe200080f1403 */
[----:B------:R-:W-:-:S04]  /*06e0*/  IMAD.WIDE R10, R11, 0x4, R8 ;  /* 0x000000040b0a7825 */ /* 0x000fc800078e0208 */
[----:B------:R-:W3:Y:S01]  /*06f0*/  LDG.E R16, desc[UR18][R2.64+0x4] ;  /* 0x0000041202107981 */ /* 0x000ee2000c1e1900 */
[----:B------:R-:W-:-:S03]  /*0700*/  IMAD.WIDE R14, R15, 0x4, R10 ;  /* 0x000000040f0e7825 */ /* 0x000fc600078e020a */
[----:B------:R-:W2:Y:S04]  /*0710*/  LDG.E R19, desc[UR18][R10.64] ;  /* 0x000000120a137981 */ /* 0x000ea8000c1e1900 */
[----:B------:R-:W2:Y:S04]  /*0720*/  LDG.E R18, desc[UR18][R2.64+0x8] ;  /* 0x0000081202127981 */ /* 0x000ea8000c1e1900 */
[----:B------:R-:W5:Y:S04]  /*0730*/  LDG.E R20, desc[UR18][R2.64+0xc] ;  /* 0x00000c1202147981 */ /* 0x000f68000c1e1900 */
[----:B------:R-:W5:Y:S01]  /*0740*/  LDG.E R14, desc[UR18][R14.64] ;  /* 0x000000120e0e7981 */ /* 0x000f62000c1e1900 */
[----:B------:R-:W-:Y:S01]  /*0750*/  UIADD3 UR4, UPT, UPT, UR4, 0x4, URZ ;  /* 0x0000000404047890 */ /* 0x000fe2000fffe0ff */
[----:B----4-:R-:W-:-:S04]  /*0760*/  FFMA R5, R5, R6, R12 ;  /* 0x0000000605057223 */ /* 0x010fc8000000000c */
[----:B---3--:R-:W-:-:S04]  /*0770*/  FFMA R5, R16, R17, R5 ;  /* 0x0000001110057223 */ /* 0x008fc80000000005 */
[----:B--2---:R-:W-:-:S04]  /*0780*/  FFMA R5, R18, R19, R5 ;  /* 0x0000001312057223 */ /* 0x004fc80000000005 */
[----:B-----5:R-:W-:-:S07]  /*0790*/  FFMA R12, R20, R14, R5 ;  /* 0x0000000e140c7223 */ /* 0x020fce0000000005 */
.L_x_11:
[----:B------:R-:W-:Y:S05]  /*07a0*/  BRA.U !UP1, `(.L_x_10) ;  /* 0x0000000109a87547 */ /* 0x000fea000b800000 */
[----:B------:R-:W-:Y:S01]  /*07b0*/  UISETP.NE.AND UP0, UPT, UR5, 0x1, UPT ;  /* 0x000000010500788c */ /* 0x000fe2000bf05270 */
[----:B------:R-:W-:Y:S01]  /*07c0*/  MOV R7, UR4 ;  /* 0x0000000400077c02 */ /* 0x000fe20008000f00 */
[----:B------:R-:W-:Y:S02]  /*07d0*/  ULOP3.LUT UR5, UR20, 0x1, URZ, 0xc0, !UPT ;  /* 0x0000000114057892 */ /* 0x000fe4000f8ec0ff */
[----:B------:R-:W-:Y:S02]  /*07e0*/  MOV R15, UR20 ;  /* 0x00000014000f7c02 */ /* 0x000fe40008000f00 */
[----:B------:R-:W-:Y:S01]  /*07f0*/  UISETP.NE.U32.AND UP1, UPT, UR5, 0x1, UPT ;  /* 0x000000010500788c */ /* 0x000fe2000bf25070 */
[----:B------:R-:W-:-:S04]  /*0800*/  PLOP3.LUT P1, PT, PT, PT, UP0, 0x80, 0x8 ;  /* 0x000000000008781c */ /* 0x000fc80003f2f008 */
[----:B------:R-:W1:Y:S01]  /*0810*/  @UP0 LDCU.128 UR8, c[0x0][0x380] ;  /* 0x00007000ff0807ac */ /* 0x000e620008000c00 */
[----:B------:R-:W-:Y:S01]  /*0820*/  PLOP3.LUT P0, PT, PT, PT, UP1, 0x80, 0x8 ;  /* 0x000000000008781c */ /* 0x000fe20003f0f018 */
[----:B------:R-:W2:Y:S04]  /*0830*/  @UP0 LDCU.64 UR6, c[0x0][0x380] ;  /* 0x00007000ff0607ac */ /* 0x000ea80008000a00 */
[----:B------:R-:W3:Y:S03]  /*0840*/  @!UP1 LDCU.128 UR12, c[0x0][0x380] ;  /* 0x00007000ff0c97ac */ /* 0x000ee60008000c00 */
[C---:B------:R-:W-:Y:S02]  /*0850*/  @P1 IADD3 R3, PT, PT, R13.reuse, UR4, RZ ;  /* 0x000000040d031c10 */ /* 0x040fe4000fffe0ff */
[----:B------:R-:W-:Y:S01]  /*0860*/  @P1 IADD3 R6, P2, PT, R13, UR4, RZ ;  /* 0x000000040d061c10 */ /* 0x000fe2000ff5e0ff */
[----:B------:R-:W-:Y:S01]  /*0870*/  @UP0 UIADD3 UR4, UPT, UPT, UR4, 0x2, URZ ;  /* 0x0000000204040890 */ /* 0x000fe2000fffe0ff */
[----:B-1----:R-:W-:Y:S01]  /*0880*/  MOV R11, UR9 ;  /* 0x00000009000b7c02 */ /* 0x002fe20008000f00 */
[----:B------:R-:W-:Y:S01]  /*0890*/  IMAD.U32 R10, RZ, RZ, UR8 ;  /* 0x00000008ff0a7e24 */ /* 0x000fe2000f8e00ff */
[----:B------:R-:W-:-:S02]  /*08a0*/  MOV R4, UR10 ;  /* 0x0000000a00047c02 */ /* 0x000fc40008000f00 */
[----:B------:R-:W-:Y:S01]  /*08b0*/  MOV R5, UR11 ;  /* 0x0000000b00057c02 */ /* 0x000fe20008000f00 */
[----:B------:R-:W-:-:S04]  /*08c0*/  @P1 IMAD.WIDE.U32 R10, R3, 0x4, R10 ;  /* 0x00000004030a1825 */ /* 0x000fc800078e000a */
[----:B------:R-:W-:Y:S01]  /*08d0*/  @P1 IMAD R3, R7, UR20, R0 ;  /* 0x0000001407031c24 */ /* 0x000fe2000f8e0200 */
[----:B------:R-:W-:Y:S01]  /*08e0*/  @P1 IADD3.X R7, PT, PT, RZ, RZ, RZ, P2, !PT ;  /* 0x000000ffff071210 */ /* 0x000fe200017fe4ff */
[----:B------:R-:W-:Y:S01]  /*08f0*/  IMAD.U32 R19, RZ, RZ, UR4 ;  /* 0x00000004ff137e24 */ /* 0x000fe2000f8e00ff */
[C---:B--2---:R-:W-:Y:S01]  /*0900*/  @P1 LEA R2, P2, R6.reuse, UR6, 0x2 ;  /* 0x0000000606021c11 */ /* 0x044fe2000f8410ff */
[----:B------:R-:W-:Y:S01]  /*0910*/  @P1 IMAD.WIDE R4, R3, 0x4, R4 ;  /* 0x0000000403041825 */ /* 0x000fe200078e0204 */
[----:B------:R-:W-:Y:S01]  /*0920*/  @!P0 IADD3 R17, PT, PT, R13, UR4, RZ ;  /* 0x000000040d118c10 */ /* 0x000fe2000fffe0ff */
[----:B0-----:R-:W2:Y:S01]  /*0930*/  @P1 LDG.E R11, desc[UR18][R10.64] ;  /* 0x000000120a0b1981 */ /* 0x001ea2000c1e1900 */
[----:B------:R-:W-:Y:S01]  /*0940*/  @P1 LEA.HI.X R3, R6, UR7, R7, 0x2, P2 ;  /* 0x0000000706031c11 */ /* 0x000fe200090f1407 */
[----:B------:R-:W-:Y:S01]  /*0950*/  @!P0 IMAD R19, R19, UR20, R0 ;  /* 0x0000001413138c24 */ /* 0x000fe2000f8e0200 */
[----:B---3--:R-:W-:Y:S01]  /*0960*/  MOV R6, UR12 ;  /* 0x0000000c00067c02 */ /* 0x008fe20008000f00 */
[----:B------:R-:W-:Y:S01]  /*0970*/  @P1 IMAD.WIDE R14, R15, 0x4, R4 ;  /* 0x000000040f0e1825 */ /* 0x000fe200078e0204 */
[----:B------:R-:W-:Y:S01]  /*0980*/  MOV R7, UR13 ;  /* 0x0000000d00077c02 */ /* 0x000fe20008000f00 */
[----:B------:R-:W2:Y:S01]  /*0990*/  @P1 LDG.E R4, desc[UR18][R4.64] ;  /* 0x0000001204041981 */ /* 0x000ea2000c1e1900 */
[----:B------:R-:W-:-:S02]  /*09a0*/  MOV R8, UR14 ;  /* 0x0000000e00087c02 */ /* 0x000fc40008000f00 */
[----:B------:R-:W-:Y:S01]  /*09b0*/  MOV R9, UR15 ;  /* 0x0000000f00097c02 */ /* 0x000fe20008000f00 */
[----:B------:R-:W-:Y:S01]  /*09c0*/  @!P0 IMAD.WIDE.U32 R6, R17, 0x4, R6 ;  /* 0x0000000411068825 */ /* 0x000fe200078e0006 */
[----:B------:R-:W3:Y:S03]  /*09d0*/  @P1 LDG.E R14, desc[UR18][R14.64] ;  /* 0x000000120e0e1981 */ /* 0x000ee6000c1e1900 */
[----:B------:R-:W-:Y:S01]  /*09e0*/  @!P0 IMAD.WIDE R8, R19, 0x4, R8 ;  /* 0x0000000413088825 */ /* 0x000fe200078e0208 */
[----:B------:R-:W3:Y:S04]  /*09f0*/  @P1 LDG.E R2, desc[UR18][R2.64+0x4] ;  /* 0x0000041202021981 */ /* 0x000ee8000c1e1900 */
[----:B------:R-:W4:Y:S04]  /*0a00*/  @!P0 LDG.E R7, desc[UR18][R6.64] ;  /* 0x0000001206078981 */ /* 0x000f28000c1e1900 */
[----:B------:R-:W4:Y:S01]  /*0a10*/  @!P0 LDG.E R8, desc[UR18][R8.64] ;  /* 0x0000001208088981 */ /* 0x000f22000c1e1900 */
[----:B--2---:R-:W-:-:S04]  /*0a20*/  @P1 FFMA R11, R11, R4, R12 ;  /* 0x000000040b0b1223 */ /* 0x004fc8000000000c */
[----:B---3--:R-:W-:-:S04]  /*0a30*/  @P1 FFMA R12, R2, R14, R11 ;  /* 0x0000000e020c1223 */ /* 0x008fc8000000000b */
[----:B----4-:R-:W-:-:S07]  /*0a40*/  @!P0 FFMA R12, R7, R8, R12 ;  /* 0x00000008070c8223 */ /* 0x010fce000000000c */
.L_x_10:
[----:B------:R-:W1:Y:S01]  /*0a50*/  LDC.64 R2, c[0x0][0x390] ;  /* 0x0000e400ff027b82 */ /* 0x000e620000000a00 */
[----:B------:R-:W-:-:S05]  /*0a60*/  IADD3 R13, PT, PT, R0, R13, RZ ;  /* 0x0000000d000d7210 */ /* 0x000fca0007ffe0ff */
[----:B-1----:R-:W-:-:S05]  /*0a70*/  IMAD.WIDE R2, R13, 0x4, R2 ;  /* 0x000000040d027825 */ /* 0x002fca00078e0202 */
[----:B0-----:R-:W-:Y:S01]  /*0a80*/  STG.E desc[UR18][R2.64], R12 ;  /* 0x0000000c02007986 */ /* 0x001fe2000c101912 */
[----:B------:R-:W-:Y:S05]  /*0a90*/  EXIT ;  /* 0x000000000000794d */ /* 0x000fea0003800000 */
.L_x_12:
        /* <DEDUP_REMOVED lines=14> */
.L_x_16:


//--------------------- .nv.shared.reserved.0     --------------------------
	.section	.nv.shared.reserved.0,"aw",@nobits
	.weak		__nv_reservedSMEM_offset_0_alias
	.size		__nv_reservedSMEM_offset_0_alias, 0, 64
	.other		__nv_reservedSMEM_offset_0_alias,@"STO_CUDA_RESERVED_SHARED STV_DEFAULT"
__nv_reservedSMEM_offset_0_alias:
	.zero		0
	.zero		64


//--------------------- .nv.global                --------------------------
	.section	.nv.global,"aw",@nobits
.nv.global:
	.type		_ZN34_INTERNAL_7051c9aa_4_k_cu_4857f4bc6thrust24THRUST_300001_SM_1000_NS3seqE,@object
	.size		_ZN34_INTERNAL_7051c9aa_4_k_cu_4857f4bc6thrust24THRUST_300001_SM_1000_NS3seqE,(_ZN34_INTERNAL_7051c9aa_4_k_cu_4857f4bc4cuda3std3__48in_placeE - _ZN34_INTERNAL_7051c9aa_4_k_cu_4857f4bc6thrust24THRUST_300001_SM_1000_NS3seqE)
_ZN34_INTERNAL_7051c9aa_4_k_cu_4857f4bc6thrust24THRUST_300001_SM_1000_NS3seqE:
	.zero		1
	.type		_ZN34_INTERNAL_7051c9aa_4_k_cu_4857f4bc4cuda3std3__48in_placeE,@object
	.size		_ZN34_INTERNAL_7051c9aa_4_k_cu_4857f4bc4cuda3std3__48in_placeE,(_ZN34_INTERNAL_7051c9aa_4_k_cu_4857f4bc4cuda3std6ranges3__45__cpo4sizeE - _ZN34_INTERNAL_7051c9aa_4_k_cu_4857f4bc4cuda3std3__48in_placeE)
_ZN34_INTERNAL_7051c9aa_4_k_cu_4857f4bc4cuda3std3__48in_placeE:
	.zero		1
	.type		_ZN34_INTERNAL_7051c9aa_4_k_cu_4857f4bc4cuda3std6ranges3__45__cpo4sizeE,@object
	.size		_ZN34_INTERNAL_7051c9aa_4_k_cu_4857f4bc4cuda3std6ranges3__45__cpo4sizeE,(_ZN34_INTERNAL_7051c9aa_4_k_cu_4857f4bc6thrust24THRUST_300001_SM_1000_NS12placeholders2_3E - _ZN34_INTERNAL_7051c9aa_4_k_cu_4857f4bc4cuda3std6ranges3__45__cpo4sizeE)
_ZN34_INTERNAL_7051c9aa_4_k_cu_4857f4bc4cuda3std6ranges3__45__cpo4sizeE:
	.zero		1
	.type		_ZN34_INTERNAL_7051c9aa_4_k_cu_4857f4bc6thrust24THRUST_300001_SM_1000_NS12placeholders2_3E,@object
	.size		_ZN34_INTERNAL_7051c9aa_4_k_cu_4857f4bc6thrust24THRUST_300001_SM_1000_NS12placeholders2_3E,(_ZN34_INTERNAL_7051c9aa_4_k_cu_4857f4bc4cuda3std3__45__cpo6cbeginE - _ZN34_INTERNAL_7051c9aa_4_k_cu_4857f4bc6thrust24THRUST_300001_SM_1000_NS12placeholders2_3E)
_ZN34_INTERNAL_7051c9aa_4_k_cu_4857f4bc6thrust24THRUST_300001_SM_1000_NS12placeholders2_3E:
	.zero		1
	.type		_ZN34_INTERNAL_7051c9aa_4_k_cu_4857f4bc4cuda3std3__45__cpo6cbeginE,@object
	.size		_ZN34_INTERNAL_7051c9aa_4_k_cu_4857f4bc4cuda3std3__45__cpo6cbeginE,(_ZN34_INTERNAL_7051c9aa_4_k_cu_4857f4bc4cuda3std6ranges3__45__cpo6cbeginE - _ZN34_INTERNAL_7051c9aa_4_k_cu_4857f4bc4cuda3std3__45__cpo6cbeginE)
_ZN34_INTERNAL_7051c9aa_4_k_cu_4857f4bc4cuda3std3__45__cpo6cbeginE:
	.zero		1
	.type		_ZN34_INTERNAL_7051c9aa_4_k_cu_4857f4bc4cuda3std6ranges3__45__cpo6cbeginE,@object
	.size		_ZN34_INTERNAL_7051c9aa_4_k_cu_4857f4bc4cuda3std6ranges3__45__cpo6cbeginE,(_ZN34_INTERNAL_7051c9aa_4_k_cu_4857f4bc6thrust24THRUST_300001_SM_1000_NS12placeholders2_7E - _ZN34_INTERNAL_7051c9aa_4_k_cu_4857f4bc4cuda3std6ranges3__45__cpo6cbeginE)
_ZN34_INTERNAL_7051c9aa_4_k_cu_4857f4bc4cuda3std6ranges3__45__cpo6cbeginE:
	.zero		1
	.type		_ZN34_INTERNAL_7051c9aa_4_k_cu_4857f4bc6thrust24THRUST_300001_SM_1000_NS12placeholders2_7E,@object
	.size		_ZN34_INTERNAL_7051c9aa_4_k_cu_4857f4bc6thrust24THRUST_300001_SM_1000_NS12placeholders2_7E,(_ZN34_INTERNAL_7051c9aa_4_k_cu_4857f4bc4cuda3std3__45__cpo7crbeginE - _ZN34_INTERNAL_7051c9aa_4_k_cu_4857f4bc6thrust24THRUST_300001_SM_1000_NS12placeholders2_7E)
_ZN34_INTERNAL_7051c9aa_4_k_cu_4857f4bc6thrust24THRUST_300001_SM_1000_NS12placeholders2_7E:
	.zero		1
	.type		_ZN34_INTERNAL_7051c9aa_4_k_cu_4857f4bc4cuda3std3__45__cpo7crbeginE,@object
	.size		_ZN34_INTERNAL_7051c9aa_4_k_cu_4857f4bc4cuda3std3__45__cpo7crbeginE,(_ZN34_INTERNAL_7051c9aa_4_k_cu_4857f4bc4cuda3std6ranges3__45__cpo4nextE - _ZN34_INTERNAL_7051c9aa_4_k_cu_4857f4bc4cuda3std3__45__cpo7crbeginE)
_ZN34_INTERNAL_7051c9aa_4_k_cu_4857f4bc4cuda3std3__45__cpo7crbeginE:
	.zero		1
	.type		_ZN34_INTERNAL_7051c9aa_4_k_cu_4857f4bc4cuda3std6ranges3__45__cpo4nextE,@object
	.size		_ZN34_INTERNAL_7051c9aa_4_k_cu_4857f4bc4cuda3std6ranges3__45__cpo4nextE,(_ZN34_INTERNAL_7051c9aa_4_k_cu_4857f4bc4cuda3std6ranges3__45__cpo4swapE - _ZN34_INTERNAL_7051c9aa_4_k_cu_4857f4bc4cuda3std6ranges3__45__cpo4nextE)
_ZN34_INTERNAL_7051c9aa_4_k_cu_4857f4bc4cuda3std6ranges3__45__cpo4nextE:
	.zero		1
	.type		_ZN34_INTERNAL_7051c9aa_4_k_cu_4857f4bc4cuda3std6ranges3__45__cpo4swapE,@object
	.size		_ZN34_INTERNAL_7051c9aa_4_k_cu_4857f4bc4cuda3std6ranges3__45__cpo4swapE,(_ZN34_INTERNAL_7051c9aa_4_k_cu_4857f4bc6thrust24THRUST_300001_SM_1000_NS8cuda_cub10par_nosyncE - _ZN34_INTERNAL_7051c9aa_4_k_cu_4857f4bc4cuda3std6ranges3__45__cpo4swapE)
_ZN34_INTERNAL_7051c9aa_4_k_cu_4857f4bc4cuda3std6ranges3__45__cpo4swapE:
	.zero		1
	.type		_ZN34_INTERNAL_7051c9aa_4_k_cu_4857f4bc6thrust24THRUST_300001_SM_1000_NS8cuda_cub10par_nosyncE,@object
	.size		_ZN34_INTERNAL_7051c9aa_4_k_cu_4857f4bc6thrust24THRUST_300001_SM_1000_NS8cuda_cub10par_nosyncE,(_ZN34_INTERNAL_7051c9aa_4_k_cu_4857f4bc6thrust24THRUST_300001_SM_1000_NS12placeholders2_9E - _ZN34_INTERNAL_7051c9aa_4_k_cu_4857f4bc6thrust24THRUST_300001_SM_1000_NS8cuda_cub10par_nosyncE)
_ZN34_INTERNAL_7051c9aa_4_k_cu_4857f4bc6thrust24THRUST_300001_SM_1000_NS8cuda_cub10par_nosyncE:
	.zero		1
	.type		_ZN34_INTERNAL_7051c9aa_4_k_cu_4857f4bc6thrust24THRUST_300001_SM_1000_NS12placeholders2_9E,@object
	.size		_ZN34_INTERNAL_7051c9aa_4_k_cu_4857f4bc6thrust24THRUST_300001_SM_1000_NS12placeholders2_9E,(_ZN34_INTERNAL_7051c9aa_4_k_cu_4857f4bc4cuda3std3__436_GLOBAL__N__7051c9aa_4_k_cu_4857f4bc6ignoreE - _ZN34_INTERNAL_7051c9aa_4_k_cu_4857f4bc6thrust24THRUST_300001_SM_1000_NS12placeholders2_9E)
_ZN34_INTERNAL_7051c9aa_4_k_cu_4857f4bc6thrust24THRUST_300001_SM_1000_NS12placeholders2_9E:
	.zero		1
	.type		_ZN34_INTERNAL_7051c9aa_4_k_cu_4857f4bc4cuda3std3__436_GLOBAL__N__7051c9aa_4_k_cu_4857f4bc6ignoreE,@object
	.size		_ZN34_INTERNAL_7051c9aa_4_k_cu_4857f4bc4cuda3std3__436_GLOBAL__N__7051c9aa_4_k_cu_4857f4bc6ignoreE,(_ZN34_INTERNAL_7051c9aa_4_k_cu_4857f4bc4cuda3std6ranges3__45__cpo4dataE - _ZN34_INTERNAL_7051c9aa_4_k_cu_4857f4bc4cuda3std3__436_GLOBAL__N__7051c9aa_4_k_cu_4857f4bc6ignoreE)
_ZN34_INTERNAL_7051c9aa_4_k_cu_4857f4bc4cuda3std3__436_GLOBAL__N__7051c9aa_4_k_cu_4857f4bc6ignoreE:
	.zero		1
	.type		_ZN34_INTERNAL_7051c9aa_4_k_cu_4857f4bc4cuda3std6ranges3__45__cpo4dataE,@object
	.size		_ZN34_INTERNAL_7051c9aa_4_k_cu_4857f4bc4cuda3std6ranges3__45__cpo4dataE,(_ZN34_INTERNAL_7051c9aa_4_k_cu_4857f4bc6thrust24THRUST_300001_SM_1000_NS12placeholders2_1E - _ZN34_INTERNAL_7051c9aa_4_k_cu_4857f4bc4cuda3std6ranges3__45__cpo4dataE)
_ZN34_INTERNAL_7051c9aa_4_k_cu_4857f4bc4cuda3std6ranges3__45__cpo4dataE:
	.zero		1
	.type		_ZN34_INTERNAL_7051c9aa_4_k_cu_4857f4bc6thrust24THRUST_300001_SM_1000_NS12placeholders2_1E,@object
	.size		_ZN34_INTERNAL_7051c9aa_4_k_cu_4857f4bc6thrust24THRUST_300001_SM_1000_NS12placeholders2_1E,(_ZN34_INTERNAL_7051c9aa_4_k_cu_4857f4bc4cuda3std3__45__cpo5beginE - _ZN34_INTERNAL_7051c9aa_4_k_cu_4857f4bc6thrust24THRUST_300001_SM_1000_NS12placeholders2_1E)
_ZN34_INTERNAL_7051c9aa_4_k_cu_4857f4bc6thrust24THRUST_300001_SM_1000_NS12placeholders2_1E:
	.zero		1
	.type		_ZN34_INTERNAL_7051c9aa_4_k_cu_4857f4bc4cuda3std3__45__cpo5beginE,@object
	.size		_ZN34_INTERNAL_7051c9aa_4_k_cu_4857f4bc4cuda3std3__45__cpo5beginE,(_ZN34_INTERNAL_7051c9aa_4_k_cu_4857f4bc4cuda3std6ranges3__45__cpo5beginE - _ZN34_INTERNAL_7051c9aa_4_k_cu_4857f4bc4cuda3std3__45__cpo5beginE)
_ZN34_INTERNAL_7051c9aa_4_k_cu_4857f4bc4cuda3std3__45__cpo5beginE:
	.zero		1
	.type		_ZN34_INTERNAL_7051c9aa_4_k_cu_4857f4bc4cuda3std6ranges3__45__cpo5beginE,@object
	.size		_ZN34_INTERNAL_7051c9aa_4_k_cu_4857f4bc4cuda3std6ranges3__45__cpo5beginE,(_ZN34_INTERNAL_7051c9aa_4_k_cu_4857f4bc6thrust24THRUST_300001_SM_1000_NS12placeholders2_5E - _ZN34_INTERNAL_7051c9aa_4_k_cu_4857f4bc4cuda3std6ranges3__45__cpo5beginE)
_ZN34_INTERNAL_7051c9aa_4_k_cu_4857f4bc4cuda3std6ranges3__45__cpo5beginE:
	.zero		1
	.type		_ZN34_INTERNAL_7051c9aa_4_k_cu_4857f4bc6thrust24THRUST_300001_SM_1000_NS12placeholders2_5E,@object
	.size		_ZN34_INTERNAL_7051c9aa_4_k_cu_4857f4bc6thrust24THRUST_300001_SM_1000_NS12placeholders2_5E,(_ZN34_INTERNAL_7051c9aa_4_k_cu_4857f4bc4cuda3std3__45__cpo6rbeginE - _ZN34_INTERNAL_7051c9aa_4_k_cu_4857f4bc6thrust24THRUST_300001_SM_1000_NS12placeholders2_5E)
_ZN34_INTERNAL_7051c9aa_4_k_cu_4857f4bc6thrust24THRUST_300001_SM_1000_NS12placeholders2_5E:
	.zero		1
	.type		_ZN34_INTERNAL_7051c9aa_4_k_cu_4857f4bc4cuda3std3__45__cpo6rbeginE,@object
	.size		_ZN34_INTERNAL_7051c9aa_4_k_cu_4857f4bc4cuda3std3__45__cpo6rbeginE,(_ZN34_INTERNAL_7051c9aa_4_k_cu_4857f4bc4cuda3std6ranges3__45__cpo7advanceE - _ZN34_INTERNAL_7051c9aa_4_k_cu_4857f4bc4cuda3std3__45__cpo6rbeginE)
_ZN34_INTERNAL_7051c9aa_4_k_cu_4857f4bc4cuda3std3__45__cpo6rbeginE:
	.zero		1
	.type		_ZN34_INTERNAL_7051c9aa_4_k_cu_4857f4bc4cuda3std6ranges3__45__cpo7advanceE,@object
	.size		_ZN34_INTERNAL_7051c9aa_4_k_cu_4857f4bc4cuda3std6ranges3__45__cpo7advanceE,(_ZN34_INTERNAL_7051c9aa_4_k_cu_4857f4bc4cuda3std3__47nulloptE - _ZN34_INTERNAL_7051c9aa_4_k_cu_4857f4bc4cuda3std6ranges3__45__cpo7advanceE)
_ZN34_INTERNAL_7051c9aa_4_k_cu_4857f4bc4cuda3std6ranges3__45__cpo7advanceE:
	.zero		1
	.type		_ZN34_INTERNAL_7051c9aa_4_k_cu_4857f4bc4cuda3std3__47nulloptE,@object
	.size		_ZN34_INTERNAL_7051c9aa_4_k_cu_4857f4bc4cuda3std3__47nulloptE,(_ZN34_INTERNAL_7051c9aa_4_k_cu_4857f4bc4cuda3std6ranges3__45__cpo8distanceE - _ZN34_INTERNAL_7051c9aa_4_k_cu_4857f4bc4cuda3std3__47nulloptE)
_ZN34_INTERNAL_7051c9aa_4_k_cu_4857f4bc4cuda3std3__47nulloptE:
	.zero		1
	.type		_ZN34_INTERNAL_7051c9aa_4_k_cu_4857f4bc4cuda3std6ranges3__45__cpo8distanceE,@object
	.size		_ZN34_INTERNAL_7051c9aa_4_k_cu_4857f4bc4cuda3std6ranges3__45__cpo8distanceE,(_ZN34_INTERNAL_7051c9aa_4_k_cu_4857f4bc6thrust24THRUST_300001_SM_1000_NS12placeholders3_10E - _ZN34_INTERNAL_7051c9aa_4_k_cu_4857f4bc4cuda3std6ranges3__45__cpo8distanceE)
_ZN34_INTERNAL_7051c9aa_4_k_cu_4857f4bc4cuda3std6ranges3__45__cpo8distanceE:
	.zero		1
	.type		_ZN34_INTERNAL_7051c9aa_4_k_cu_4857f4bc6thrust24THRUST_300001_SM_1000_NS12placeholders3_10E,@object
	.size		_ZN34_INTERNAL_7051c9aa_4_k_cu_4857f4bc6thrust24THRUST_300001_SM_1000_NS12placeholders3_10E,(_ZN34_INTERNAL_7051c9aa_4_k_cu_4857f4bc4cuda3std3__419piecewise_constructE - _ZN34_INTERNAL_7051c9aa_4_k_cu_4857f4bc6thrust24THRUST_300001_SM_1000_NS12placeholders3_10E)
_ZN34_INTERNAL_7051c9aa_4_k_cu_4857f4bc6thrust24THRUST_300001_SM_1000_NS12placeholders3_10E:
	.zero		1
	.type		_ZN34_INTERNAL_7051c9aa_4_k_cu_4857f4bc4cuda3std3__419piecewise_constructE,@object
	.size		_ZN34_INTERNAL_7051c9aa_4_k_cu_4857f4bc4cuda3std3__419piecewise_constructE,(_ZN34_INTERNAL_7051c9aa_4_k_cu_4857f4bc4cuda3std6ranges3__45__cpo5cdataE - _ZN34_INTERNAL_7051c9aa_4_k_cu_4857f4bc4cuda3std3__419piecewise_constructE)
_ZN34_INTERNAL_7051c9aa_4_k_cu_4857f4bc4cuda3std3__419piecewise_constructE:
	.zero		1
	.type		_ZN34_INTERNAL_7051c9aa_4_k_cu_4857f4bc4cuda3std6ranges3__45__cpo5cdataE,@object
	.size		_ZN34_INTERNAL_7051c9aa_4_k_cu_4857f4bc4cuda3std6ranges3__45__cpo5cdataE,(_ZN34_INTERNAL_7051c9aa_4_k_cu_4857f4bc6thrust24THRUST_300001_SM_1000_NS12placeholders2_2E - _ZN34_INTERNAL_7051c9aa_4_k_cu_4857f4bc4cuda3std6ranges3__45__cpo5cdataE)
_ZN34_INTERNAL_7051c9aa_4_k_cu_4857f4bc4cuda3std6ranges3__45__cpo5cdataE:
	.zero		1
	.type		_ZN34_INTERNAL_7051c9aa_4_k_cu_4857f4bc6thrust24THRUST_300001_SM_1000_NS12placeholders2_2E,@object
	.size		_ZN34_INTERNAL_7051c9aa_4_k_cu_4857f4bc6thrust24THRUST_300001_SM_1000_NS12placeholders2_2E,(_ZN34_INTERNAL_7051c9aa_4_k_cu_4857f4bc4cuda3std3__45__cpo3endE - _ZN34_INTERNAL_7051c9aa_4_k_cu_4857f4bc6thrust24THRUST_300001_SM_1000_NS12placeholders2_2E)
_ZN34_INTERNAL_7051c9aa_4_k_cu_4857f4bc6thrust24THRUST_300001_SM_1000_NS12placeholders2_2E:
	.zero		1
	.type		_ZN34_INTERNAL_7051c9aa_4_k_cu_4857f4bc4cuda3std3__45__cpo3endE,@object
	.size		_ZN34_INTERNAL_7051c9aa_4_k_cu_4857f4bc4cuda3std3__45__cpo3endE,(_ZN34_INTERNAL_7051c9aa_4_k_cu_4857f4bc4cuda3std6ranges3__45__cpo3endE - _ZN34_INTERNAL_7051c9aa_4_k_cu_4857f4bc4cuda3std3__45__cpo3endE)
_ZN34_INTERNAL_7051c9aa_4_k_cu_4857f4bc4cuda3std3__45__cpo3endE:
	.zero		1
	.type		_ZN34_INTERNAL_7051c9aa_4_k_cu_4857f4bc4cuda3std6ranges3__45__cpo3endE,@object
	.size		_ZN34_INTERNAL_7051c9aa_4_k_cu_4857f4bc4cuda3std6ranges3__45__cpo3endE,(_ZN34_INTERNAL_7051c9aa_4_k_cu_4857f4bc6thrust24THRUST_300001_SM_1000_NS12placeholders2_6E - _ZN34_INTERNAL_7051c9aa_4_k_cu_4857f4bc4cuda3std6ranges3__45__cpo3endE)
_ZN34_INTERNAL_7051c9aa_4_k_cu_4857f4bc4cuda3std6ranges3__45__cpo3endE:
	.zero		1
	.type		_ZN34_INTERNAL_7051c9aa_4_k_cu_4857f4bc6thrust24THRUST_300001_SM_1000_NS12placeholders2_6E,@object
	.size		_ZN34_INTERNAL_7051c9aa_4_k_cu_4857f4bc6thrust24THRUST_300001_SM_1000_NS12placeholders2_6E,(_ZN34_INTERNAL_7051c9aa_4_k_cu_4857f4bc4cuda3std3__45__cpo4rendE - _ZN34_INTERNAL_7051c9aa_4_k_cu_4857f4bc6thrust24THRUST_300001_SM_1000_NS12placeholders2_6E)
_ZN34_INTERNAL_7051c9aa_4_k_cu_4857f4bc6thrust24THRUST_300001_SM_1000_NS12placeholders2_6E:
	.zero		1
	.type		_ZN34_INTERNAL_7051c9aa_4_k_cu_4857f4bc4cuda3std3__45__cpo4rendE,@object
	.size		_ZN34_INTERNAL_7051c9aa_4_k_cu_4857f4bc4cuda3std3__45__cpo4rendE,(_ZN34_INTERNAL_7051c9aa_4_k_cu_4857f4bc4cuda3std6ranges3__45__cpo9iter_swapE - _ZN34_INTERNAL_7051c9aa_4_k_cu_4857f4bc4cuda3std3__45__cpo4rendE)
_ZN34_INTERNAL_7051c9aa_4_k_cu_4857f4bc4cuda3std3__45__cpo4rendE:
	.zero		1
	.type		_ZN34_INTERNAL_7051c9aa_4_k_cu_4857f4bc4cuda3std6ranges3__45__cpo9iter_swapE,@object
	.size		_ZN34_INTERNAL_7051c9aa_4_k_cu_4857f4bc4cuda3std6ranges3__45__cpo9iter_swapE,(_ZN34_INTERNAL_7051c9aa_4_k_cu_4857f4bc4cuda3std3__48unexpectE - _ZN34_INTERNAL_7051c9aa_4_k_cu_4857f4bc4cuda3std6ranges3__45__cpo9iter_swapE)
_ZN34_INTERNAL_7051c9aa_4_k_cu_4857f4bc4cuda3std6ranges3__45__cpo9iter_swapE:
	.zero		1
	.type		_ZN34_INTERNAL_7051c9aa_4_k_cu_4857f4bc4cuda3std3__48unexpectE,@object
	.size		_ZN34_INTERNAL_7051c9aa_4_k_cu_4857f4bc4cuda3std3__48unexpectE,(_ZN34_INTERNAL_7051c9aa_4_k_cu_4857f4bc6thrust24THRUST_300001_SM_1000_NS8cuda_cub3parE - _ZN34_INTERNAL_7051c9aa_4_k_cu_4857f4bc4cuda3std3__48unexpectE)
_ZN34_INTERNAL_7051c9aa_4_k_cu_4857f4bc4cuda3std3__48unexpectE:
	.zero		1
	.type		_ZN34_INTERNAL_7051c9aa_4_k_cu_4857f4bc6thrust24THRUST_300001_SM_1000_NS8cuda_cub3parE,@object
	.size		_ZN34_INTERNAL_7051c9aa_4_k_cu_4857f4bc6thrust24THRUST_300001_SM_1000_NS8cuda_cub3parE,(_ZN34_INTERNAL_7051c9aa_4_k_cu_4857f4bc6thrust24THRUST_300001_SM_1000_NS12placeholders2_4E - _ZN34_INTERNAL_7051c9aa_4_k_cu_4857f4bc6thrust24THRUST_300001_SM_1000_NS8cuda_cub3parE)
_ZN34_INTERNAL_7051c9aa_4_k_cu_4857f4bc6thrust24THRUST_300001_SM_1000_NS8cuda_cub3parE:
	.zero		1
	.type		_ZN34_INTERNAL_7051c9aa_4_k_cu_4857f4bc6thrust24THRUST_300001_SM_1000_NS12placeholders2_4E,@object
	.size		_ZN34_INTERNAL_7051c9aa_4_k_cu_4857f4bc6thrust24THRUST_300001_SM_1000_NS12placeholders2_4E,(_ZN34_INTERNAL_7051c9aa_4_k_cu_4857f4bc4cuda3std3__45__cpo4cendE - _ZN34_INTERNAL_7051c9aa_4_k_cu_4857f4bc6thrust24THRUST_300001_SM_1000_NS12placeholders2_4E)
_ZN34_INTERNAL_7051c9aa_4_k_cu_4857f4bc6thrust24THRUST_300001_SM_1000_NS12placeholders2_4E:
	.zero		1
	.type		_ZN34_INTERNAL_7051c9aa_4_k_cu_4857f4bc4cuda3std3__45__cpo4cendE,@object
	.size		_ZN34_INTERNAL_7051c9aa_4_k_cu_4857f4bc4cuda3std3__45__cpo4cendE,(_ZN34_INTERNAL_7051c9aa_4_k_cu_4857f4bc4cuda3std6ranges3__45__cpo4cendE - _ZN34_INTERNAL_7051c9aa_4_k_cu_4857f4bc4cuda3std3__45__cpo4cendE)
_ZN34_INTERNAL_7051c9aa_4_k_cu_4857f4bc4cuda3std3__45__cpo4cendE:
	.zero		1
	.type		_ZN34_INTERNAL_7051c9aa_4_k_cu_4857f4bc4cuda3std6ranges3__45__cpo4cendE,@object
	.size		_ZN34_INTERNAL_7051c9aa_4_k_cu_4857f4bc4cuda3std6ranges3__45__cpo4cendE,(_ZN34_INTERNAL_7051c9aa_4_k_cu_4857f4bc4cuda3std3__420unreachable_sentinelE - _ZN34_INTERNAL_7051c9aa_4_k_cu_4857f4bc4cuda3std6ranges3__45__cpo4cendE)
_ZN34_INTERNAL_7051c9aa_4_k_cu_4857f4bc4cuda3std6ranges3__45__cpo4cendE:
	.zero		1
	.type		_ZN34_INTERNAL_7051c9aa_4_k_cu_4857f4bc4cuda3std3__420unreachable_sentinelE,@object
	.size		_ZN34_INTERNAL_7051c9aa_4_k_cu_4857f4bc4cuda3std3__420unreachable_sentinelE,(_ZN34_INTERNAL_7051c9aa_4_k_cu_4857f4bc4cuda3std6ranges3__45__cpo5ssizeE - _ZN34_INTERNAL_7051c9aa_4_k_cu_4857f4bc4cuda3std3__420unreachable_sentinelE)
_ZN34_INTERNAL_7051c9aa_4_k_cu_4857f4bc4cuda3std3__420unreachable_sentinelE:
	.zero		1
	.type		_ZN34_INTERNAL_7051c9aa_4_k_cu_4857f4bc4cuda3std6ranges3__45__cpo5ssizeE,@object
	.size		_ZN34_INTERNAL_7051c9aa_4_k_cu_4857f4bc4cuda3std6ranges3__45__cpo5ssizeE,(_ZN34_INTERNAL_7051c9aa_4_k_cu_4857f4bc6thrust24THRUST_300001_SM_1000_NS12placeholders2_8E - _ZN34_INTERNAL_7051c9aa_4_k_cu_4857f4bc4cuda3std6ranges3__45__cpo5ssizeE)
_ZN34_INTERNAL_7051c9aa_4_k_cu_4857f4bc4cuda3std6ranges3__45__cpo5ssizeE:
	.zero		1
	.type		_ZN34_INTERNAL_7051c9aa_4_k_cu_4857f4bc6thrust24THRUST_300001_SM_1000_NS12placeholders2_8E,@object
	.size		_ZN34_INTERNAL_7051c9aa_4_k_cu_4857f4bc6thrust24THRUST_300001_SM_1000_NS12placeholders2_8E,(_ZN34_INTERNAL_7051c9aa_4_k_cu_4857f4bc4cuda3std3__45__cpo5crendE - _ZN34_INTERNAL_7051c9aa_4_k_cu_4857f4bc6thrust24THRUST_300001_SM_1000_NS12placeholders2_8E)
_ZN34_INTERNAL_7051c9aa_4_k_cu_4857f4bc6thrust24THRUST_300001_SM_1000_NS12placeholders2_8E:
	.zero		1
	.type		_ZN34_INTERNAL_7051c9aa_4_k_cu_4857f4bc4cuda3std3__45__cpo5crendE,@object
	.size		_ZN34_INTERNAL_7051c9aa_4_k_cu_4857f4bc4cuda3std3__45__cpo5crendE,(_ZN34_INTERNAL_7051c9aa_4_k_cu_4857f4bc4cuda3std6ranges3__45__cpo4prevE - _ZN34_INTERNAL_7051c9aa_4_k_cu_4857f4bc4cuda3std3__45__cpo5crendE)
_ZN34_INTERNAL_7051c9aa_4_k_cu_4857f4bc4cuda3std3__45__cpo5crendE:
	.zero		1
	.type		_ZN34_INTERNAL_7051c9aa_4_k_cu_4857f4bc4cuda3std6ranges3__45__cpo4prevE,@object
	.size		_ZN34_INTERNAL_7051c9aa_4_k_cu_4857f4bc4cuda3std6ranges3__45__cpo4prevE,(_ZN34_INTERNAL_7051c9aa_4_k_cu_4857f4bc4cuda3std6ranges3__45__cpo9iter_moveE - _ZN34_INTERNAL_7051c9aa_4_k_cu_4857f4bc4cuda3std6ranges3__45__cpo4prevE)
_ZN34_INTERNAL_7051c9aa_4_k_cu_4857f4bc4cuda3std6ranges3__45__cpo4prevE:
	.zero		1
	.type		_ZN34_INTERNAL_7051c9aa_4_k_cu_4857f4bc4cuda3std6ranges3__45__cpo9iter_moveE,@object
	.size		_ZN34_INTERNAL_7051c9aa_4_k_cu_4857f4bc4cuda3std6ranges3__45__cpo9iter_moveE,(_ZN34_INTERNAL_7051c9aa_4_k_cu_4857f4bc6thrust24THRUST_300001_SM_1000_NS6system6detail10sequential3seqE - _ZN34_INTERNAL_7051c9aa_4_k_cu_4857f4bc4cuda3std6ranges3__45__cpo9iter_moveE)
_ZN34_INTERNAL_7051c9aa_4_k_cu_4857f4bc4cuda3std6ranges3__45__cpo9iter_moveE:
	.zero		1
	.type		_ZN34_INTERNAL_7051c9aa_4_k_cu_4857f4bc6thrust24THRUST_300001_SM_1000_NS6system6detail10sequential3seqE,@object
	.size		_ZN34_INTERNAL_7051c9aa_4_k_cu_4857f4bc6thrust24THRUST_300001_SM_1000_NS6system6detail10sequential3seqE,(.L_31 - _ZN34_INTERNAL_7051c9aa_4_k_cu_4857f4bc6thrust24THRUST_300001_SM_1000_NS6system6detail10sequential3seqE)
_ZN34_INTERNAL_7051c9aa_4_k_cu_4857f4bc6thrust24THRUST_300001_SM_1000_NS6system6detail10sequential3seqE:
	.zero		1
.L_31:


//--------------------- .nv.shared._Z20tiled_mat_mul_kernelPfS_S_i --------------------------
	.section	.nv.shared._Z20tiled_mat_mul_kernelPfS_S_i,"aw",@nobits
	.sectionflags	@""
	.align	4
.nv.shared._Z20tiled_mat_mul_kernelPfS_S_i:
	.zero		3072


//--------------------- .nv.constant0._ZN3cub18CUB_300001_SM_10006detail8for_each13static_kernelINS2_12policy_hub_t12policy_500_tEmN6thrust24THRUST_300001_SM_1000_NS8cuda_cub20__uninitialized_fill7functorINS7_10device_ptrIfEEfEEEEvT0_T1_ --------------------------
	.section	.nv.constant0._ZN3cub18CUB_300001_SM_10006detail8for_each13static_kernelINS2_12policy_hub_t12policy_500_tEmN6thrust24THRUST_300001_SM_1000_NS8cuda_cub20__uninitialized_fill7functorINS7_10device_ptrIfEEfEEEEvT0_T1_,"a",@progbits
	.sectionflags	@""
	.align	4
.nv.constant0._ZN3cub18CUB_300001_SM_10006detail8for_each13static_kernelINS2_12policy_hub_t12policy_500_tEmN6thrust24THRUST_300001_SM_1000_NS8cuda_cub20__uninitialized_fill7functorINS7_10device_ptrIfEEfEEEEvT0_T1_:
	.zero		920


//--------------------- .nv.constant0._ZN3cub18CUB_300001_SM_10006detail11EmptyKernelIvEEvv --------------------------
	.section	.nv.constant0._ZN3cub18CUB_300001_SM_10006detail11EmptyKernelIvEEvv,"a",@progbits
	.sectionflags	@""
	.align	4
.nv.constant0._ZN3cub18CUB_300001_SM_10006detail11EmptyKernelIvEEvv:
	.zero		896


//--------------------- .nv.constant0._Z20tiled_mat_mul_kernelPfS_S_i --------------------------
	.section	.nv.constant0._Z20tiled_mat_mul_kernelPfS_S_i,"a",@progbits
	.sectionflags	@""
	.align	4
.nv.constant0._Z20tiled_mat_mul_kernelPfS_S_i:
	.zero		924


//--------------------- .nv.constant0._Z14mat_mul_kernelPfS_S_i --------------------------
	.section	.nv.constant0._Z14mat_mul_kernelPfS_S_i,"a",@progbits
	.sectionflags	@""
	.align	4
.nv.constant0._Z14mat_mul_kernelPfS_S_i:
	.zero		924


//--------------------- SYMBOLS --------------------------

	.type		.nv.reservedSmem.offset0,@object
	.size		.nv.reservedSmem.offset0,0x4
	.type		.nv.reservedSmem.cap,@object
	.size		.nv.reservedSmem.cap,0x4
